	.target	sm_90a

	.elftype	@"ET_EXEC"


//--------------------- .note.nv.tkinfo           --------------------------
	.section	.note.nv.tkinfo,"",@"SHT_NOTE"
	.sectionflags	@"SHF_NOTE_NV_TKINFO"
	.tkinfo
        /*0018*/ 	.word	0x00000002
        /*0030*/ 	.string	""
        /*0030*/ 	.string	"ptxas"
        /*0030*/ 	.string	"Cuda compilation tools, release 13.0, V13.0.88"
        /*0030*/ 	.string	"Build cuda_13.0.r13.0/compiler.36424714_0"
        /*0030*/ 	.string	"-v  -suppress-debug-info  -lineinfo  -arch sm_90a "



//--------------------- .note.nv.cuinfo           --------------------------
	.section	.note.nv.cuinfo,"",@"SHT_NOTE"
	.sectionflags	@"SHF_NOTE_NV_CUINFO"
        /*0018*/ 	.short	0x0002
        /*001a*/ 	.short	0x005a
        /*001c*/ 	.short	0x0082
	.zero		2


//--------------------- .nv.info                  --------------------------
	.section	.nv.info,"",@"SHT_CUDA_INFO"
	.align	4


	//----- nvinfo : EIATTR_REGCOUNT
	.align		4
        /*0000*/ 	.byte	0x04, 0x2f
        /*0002*/ 	.short	(.L_1 - .L_0)
	.align		4
.L_0:
        /*0004*/ 	.word	index@(matmul_kernel)
        /*0008*/ 	.word	0x00000080


	//----- nvinfo : EIATTR_FRAME_SIZE
	.align		4
.L_1:
        /*000c*/ 	.byte	0x04, 0x11
        /*000e*/ 	.short	(.L_3 - .L_2)
	.align		4
.L_2:
        /*0010*/ 	.word	index@(matmul_kernel)
        /*0014*/ 	.word	0x00000000


	//----- nvinfo : EIATTR_MIN_STACK_SIZE
	.align		4
.L_3:
        /*0018*/ 	.byte	0x04, 0x12
        /*001a*/ 	.short	(.L_5 - .L_4)
	.align		4
.L_4:
        /*001c*/ 	.word	index@(matmul_kernel)
        /*0020*/ 	.word	0x00000000
.L_5:


//--------------------- .nv.compat                --------------------------
	.section	.nv.compat,"",@"SHT_CUDA_COMPAT_INFO"
	.align	4
        /*0000*/ 	.byte	0x02, 0x09, 0x01, 0x00, 0x02, 0x02, 0x01, 0x00, 0x02, 0x05, 0x05, 0x00, 0x03, 0x07, 0x01, 0x01
        /*0010*/ 	.byte	0x02, 0x03, 0x00, 0x00, 0x02, 0x06, 0x01, 0x00, 0x04, 0x0b, 0x08, 0x00, 0x00, 0x00, 0x00, 0x00
        /*0020*/ 	.byte	0x00, 0x00, 0x00, 0x00


//--------------------- .nv.info.matmul_kernel    --------------------------
	.section	.nv.info.matmul_kernel,"",@"SHT_CUDA_INFO"
	.sectionflags	@""
	.align	4


	//----- nvinfo : EIATTR_CUDA_API_VERSION
	.align		4
        /*0000*/ 	.byte	0x04, 0x37
        /*0002*/ 	.short	(.L_7 - .L_6)
.L_6:
        /*0004*/ 	.word	0x00000082


	//----- nvinfo : EIATTR_KPARAM_INFO
	.align		4
.L_7:
        /*0008*/ 	.byte	0x04, 0x17
        /*000a*/ 	.short	(.L_9 - .L_8)
.L_8:
        /*000c*/ 	.word	0x00000000
        /*0010*/ 	.short	0x000d
        /*0012*/ 	.short	0x0048
        /*0014*/ 	.byte	0x00, 0xf4, 0x21, 0x00


	//----- nvinfo : EIATTR_KPARAM_INFO
	.align		4
.L_9:
        /*0018*/ 	.byte	0x04, 0x17
        /*001a*/ 	.short	(.L_11 - .L_10)
.L_10:
        /*001c*/ 	.word	0x00000000
        /*0020*/ 	.short	0x000c
        /*0022*/ 	.short	0x0040
        /*0024*/ 	.byte	0x00, 0xf4, 0x21, 0x00


	//----- nvinfo : EIATTR_KPARAM_INFO
	.align		4
.L_11:
        /*0028*/ 	.byte	0x04, 0x17
        /*002a*/ 	.short	(.L_13 - .L_12)
.L_12:
        /*002c*/ 	.word	0x00000000
        /*0030*/ 	.short	0x000b
        /*0032*/ 	.short	0x0038
        /*0034*/ 	.byte	0x00, 0xf0, 0x11, 0x00


	//----- nvinfo : EIATTR_KPARAM_INFO
	.align		4
.L_13:
        /*0038*/ 	.byte	0x04, 0x17
        /*003a*/ 	.short	(.L_15 - .L_14)
.L_14:
        /*003c*/ 	.word	0x00000000
        /*0040*/ 	.short	0x000a
        /*0042*/ 	.short	0x0034
        /*0044*/ 	.byte	0x00, 0xf0, 0x11, 0x00


	//----- nvinfo : EIATTR_KPARAM_INFO
	.align		4
.L_15:
        /*0048*/ 	.byte	0x04, 0x17
        /*004a*/ 	.short	(.L_17 - .L_16)
.L_16:
        /*004c*/ 	.word	0x00000000
        /*0050*/ 	.short	0x0009
        /*0052*/ 	.short	0x0030
        /*0054*/ 	.byte	0x00, 0xf0, 0x11, 0x00


	//----- nvinfo : EIATTR_KPARAM_INFO
	.align		4
.L_17:
        /*0058*/ 	.byte	0x04, 0x17
        /*005a*/ 	.short	(.L_19 - .L_18)
.L_18:
        /*005c*/ 	.word	0x00000000
        /*0060*/ 	.short	0x0008
        /*0062*/ 	.short	0x002c
        /*0064*/ 	.byte	0x00, 0xf0, 0x11, 0x00


	//----- nvinfo : EIATTR_KPARAM_INFO
	.align		4
.L_19:
        /*0068*/ 	.byte	0x04, 0x17
        /*006a*/ 	.short	(.L_21 - .L_20)
.L_20:
        /*006c*/ 	.word	0x00000000
        /*0070*/ 	.short	0x0007
        /*0072*/ 	.short	0x0028
        /*0074*/ 	.byte	0x00, 0xf0, 0x11, 0x00


	//----- nvinfo : EIATTR_KPARAM_INFO
	.align		4
.L_21:
        /*0078*/ 	.byte	0x04, 0x17
        /*007a*/ 	.short	(.L_23 - .L_22)
.L_22:
        /*007c*/ 	.word	0x00000000
        /*0080*/ 	.short	0x0006
        /*0082*/ 	.short	0x0024
        /*0084*/ 	.byte	0x00, 0xf0, 0x11, 0x00


	//----- nvinfo : EIATTR_KPARAM_INFO
	.align		4
.L_23:
        /*0088*/ 	.byte	0x04, 0x17
        /*008a*/ 	.short	(.L_25 - .L_24)
.L_24:
        /*008c*/ 	.word	0x00000000
        /*0090*/ 	.short	0x0005
        /*0092*/ 	.short	0x0020
        /*0094*/ 	.byte	0x00, 0xf0, 0x11, 0x00


	//----- nvinfo : EIATTR_KPARAM_INFO
	.align		4
.L_25:
        /*0098*/ 	.byte	0x04, 0x17
        /*009a*/ 	.short	(.L_27 - .L_26)
.L_26:
        /*009c*/ 	.word	0x00000000
        /*00a0*/ 	.short	0x0004
        /*00a2*/ 	.short	0x001c
        /*00a4*/ 	.byte	0x00, 0xf0, 0x11, 0x00


	//----- nvinfo : EIATTR_KPARAM_INFO
	.align		4
.L_27:
        /*00a8*/ 	.byte	0x04, 0x17
        /*00aa*/ 	.short	(.L_29 - .L_28)
.L_28:
        /*00ac*/ 	.word	0x00000000
        /*00b0*/ 	.short	0x0003
        /*00b2*/ 	.short	0x0018
        /*00b4*/ 	.byte	0x00, 0xf0, 0x11, 0x00


	//----- nvinfo : EIATTR_KPARAM_INFO
	.align		4
.L_29:
        /*00b8*/ 	.byte	0x04, 0x17
        /*00ba*/ 	.short	(.L_31 - .L_30)
.L_30:
        /*00bc*/ 	.word	0x00000000
        /*00c0*/ 	.short	0x0002
        /*00c2*/ 	.short	0x0010
        /*00c4*/ 	.byte	0x00, 0xf4, 0x21, 0x00


	//----- nvinfo : EIATTR_KPARAM_INFO
	.align		4
.L_31:
        /*00c8*/ 	.byte	0x04, 0x17
        /*00ca*/ 	.short	(.L_33 - .L_32)
.L_32:
        /*00cc*/ 	.word	0x00000000
        /*00d0*/ 	.short	0x0001
        /*00d2*/ 	.short	0x0008
        /*00d4*/ 	.byte	0x00, 0xf4, 0x21, 0x00


	//----- nvinfo : EIATTR_KPARAM_INFO
	.align		4
.L_33:
        /*00d8*/ 	.byte	0x04, 0x17
        /*00da*/ 	.short	(.L_35 - .L_34)
.L_34:
        /*00dc*/ 	.word	0x00000000
        /*00e0*/ 	.short	0x0000
        /*00e2*/ 	.short	0x0000
        /*00e4*/ 	.byte	0x00, 0xf4, 0x21, 0x00


	//----- nvinfo : EIATTR_SPARSE_MMA_MASK
	.align		4
.L_35:
        /*00e8*/ 	.byte	0x03, 0x50
        /*00ea*/ 	.short	0x0000


	//----- nvinfo : EIATTR_MAXREG_COUNT
	.align		4
        /*00ec*/ 	.byte	0x03, 0x1b
        /*00ee*/ 	.short	0x00ff


	//----- nvinfo : EIATTR_NUM_BARRIERS
	.align		4
        /*00f0*/ 	.byte	0x02, 0x4c
        /*00f2*/ 	.byte	0x01
	.zero		1


	//----- nvinfo : EIATTR_MERCURY_ISA_VERSION
	.align		4
        /*00f4*/ 	.byte	0x03, 0x5f
        /*00f6*/ 	.short	0x0101


	//----- nvinfo : EIATTR_EXIT_INSTR_OFFSETS
	.align		4
        /*00f8*/ 	.byte	0x04, 0x1c
        /*00fa*/ 	.short	(.L_37 - .L_36)


	//   ....[0]....
.L_36:
        /*00fc*/ 	.word	0x00002e40


	//   ....[1]....
        /*0100*/ 	.word	0x00002e70


	//----- nvinfo : EIATTR_REQNTID
	.align		4
.L_37:
        /*0104*/ 	.byte	0x04, 0x10
        /*0106*/ 	.short	(.L_39 - .L_38)
.L_38:
        /*0108*/ 	.word	0x00000080
        /*010c*/ 	.word	0x00000001
        /*0110*/ 	.word	0x00000001


	//----- nvinfo : EIATTR_CBANK_PARAM_SIZE
	.align		4
.L_39:
        /*0114*/ 	.byte	0x03, 0x19
        /*0116*/ 	.short	0x0050


	//----- nvinfo : EIATTR_PARAM_CBANK
	.align		4
        /*0118*/ 	.byte	0x04, 0x0a
        /*011a*/ 	.short	(.L_41 - .L_40)
	.align		4
.L_40:
        /*011c*/ 	.word	index@(.nv.constant0.matmul_kernel)
        /*0120*/ 	.short	0x0210
        /*0122*/ 	.short	0x0050


	//----- nvinfo : EIATTR_SW_WAR
	.align		4
.L_41:
        /*0124*/ 	.byte	0x04, 0x36
        /*0126*/ 	.short	(.L_43 - .L_42)
.L_42:
        /*0128*/ 	.word	0x00000008
.L_43:


//--------------------- .nv.callgraph             --------------------------
	.section	.nv.callgraph,"",@"SHT_CUDA_CALLGRAPH"
	.align	4
	.sectionentsize	8
	.align		4
        /*0000*/ 	.word	0x00000000
	.align		4
        /*0004*/ 	.word	0xffffffff
	.align		4
        /*0008*/ 	.word	0x00000000
	.align		4
        /*000c*/ 	.word	0xfffffffe
	.align		4
        /*0010*/ 	.word	0x00000000
	.align		4
        /*0014*/ 	.word	0xfffffffd
	.align		4
        /*0018*/ 	.word	0x00000000
	.align		4
        /*001c*/ 	.word	0xfffffffc


//--------------------- .text.matmul_kernel       --------------------------
	.section	.text.matmul_kernel,"ax",@progbits
	.align	128
        .global         matmul_kernel
        .type           matmul_kernel,@function
        .size           matmul_kernel,(.L_x_4 - matmul_kernel)
        .other          matmul_kernel,@"STO_CUDA_ENTRY STV_DEFAULT"
matmul_kernel:
.text.matmul_kernel:
[----:B------:R-:W-:Y:S08]  /*0000*/  LDC R1, c[0x0][0x28] ;  /* 0x00000a00ff017b82 */ /* 0x000ff00000000800 */
[----:B------:R-:W0:Y:S01]  /*0010*/  LDC.64 R26, c[0x0][0x228] ;  /* 0x00008a00ff1a7b82 */ /* 0x000e220000000a00 */
[----:B------:R-:W1:Y:S01]  /*0020*/  S2R R5, SR_CTAID.X ;  /* 0x0000000000057919 */ /* 0x000e620000002500 */
[----:B------:R-:W-:Y:S01]  /*0030*/  UMOV UR5, 0x400 ;  /* 0x0000040000057882 */ /* 0x000fe20000000000 */
[----:B------:R-:W-:Y:S01]  /*0040*/  ULDC.64 UR8, c[0x0][0x208] ;  /* 0x0000820000087ab9 */ /* 0x000fe20000000a00 */
[----:B------:R-:W2:Y:S04]  /*0050*/  S2R R87, SR_TID.X ;  /* 0x0000000000577919 */ /* 0x000ea80000002100 */
[----:B------:R-:W3:Y:S08]  /*0060*/  LDC R96, c[0x0][0x230] ;  /* 0x00008c00ff607b82 */ /* 0x000ef00000000800 */
[----:B------:R-:W4:Y:S01]  /*0070*/  S2UR UR6, SR_CgaCtaId ;  /* 0x00000000000679c3 */ /* 0x000f220000008800 */
[----:B0-----:R-:W-:-:S05]  /*0080*/  VIADD R0, R27, 0x3f ;  /* 0x0000003f1b007836 */ /* 0x001fca0000000000 */
[----:B------:R-:W-:Y:S01]  /*0090*/  SHF.R.S32.HI R3, RZ, 0x1f, R0 ;  /* 0x0000001fff037819 */ /* 0x000fe20000011400 */
[----:B---3--:R-:W-:-:S03]  /*00a0*/  VIADD R96, R96, 0x1f ;  /* 0x0000001f60607836 */ /* 0x008fc60000000000 */
[----:B------:R-:W-:Y:S02]  /*00b0*/  LEA.HI R3, R3, R0, RZ, 0x6 ;  /* 0x0000000003037211 */ /* 0x000fe400078f30ff */
[----:B-1----:R-:W-:Y:S02]  /*00c0*/  IABS R8, R5 ;  /* 0x0000000500087213 */ /* 0x002fe40000000000 */
[----:B------:R-:W-:Y:S01]  /*00d0*/  SHF.R.S32.HI R3, RZ, 0x6, R3 ;  /* 0x00000006ff037819 */ /* 0x000fe20000011403 */
[----:B----4-:R-:W-:-:S04]  /*00e0*/  ULEA UR5, UR6, UR5, 0x18 ;  /* 0x0000000506057291 */ /* 0x010fc8000f8ec03f */
[----:B------:R-:W-:Y:S01]  /*00f0*/  IMAD.SHL.U32 R4, R3, 0x8, RZ ;  /* 0x0000000803047824 */ /* 0x000fe200078e00ff */
[----:B------:R-:W-:-:S04]  /*0100*/  ULDC UR6, c[0x0][0x230] ;  /* 0x00008c0000067ab9 */ /* 0x000fc80000000800 */
[-C--:B------:R-:W-:Y:S02]  /*0110*/  IABS R7, R4.reuse ;  /* 0x0000000400077213 */ /* 0x080fe40000000000 */
[----:B------:R-:W-:Y:S02]  /*0120*/  IABS R10, R4 ;  /* 0x00000004000a7213 */ /* 0x000fe40000000000 */
[----:B------:R-:W0:Y:S08]  /*0130*/  I2F.RP R0, R7 ;  /* 0x0000000700007306 */ /* 0x000e300000209400 */
[----:B0-----:R-:W0:Y:S02]  /*0140*/  MUFU.RCP R0, R0 ;  /* 0x0000000000007308 */ /* 0x001e240000001000 */
[----:B0-----:R-:W-:-:S02]  /*0150*/  VIADD R2, R0, 0xffffffe ;  /* 0x0ffffffe00027836 */ /* 0x001fc40000000000 */
[----:B------:R-:W-:-:S04]  /*0160*/  IMAD.MOV R0, RZ, RZ, -R10 ;  /* 0x000000ffff007224 */ /* 0x000fc800078e0a0a */
[----:B------:R0:W1:Y:S02]  /*0170*/  F2I.FTZ.U32.TRUNC.NTZ R3, R2 ;  /* 0x0000000200037305 */ /* 0x000064000021f000 */
[----:B0-----:R-:W-:Y:S02]  /*0180*/  IMAD.MOV.U32 R2, RZ, RZ, RZ ;  /* 0x000000ffff027224 */ /* 0x001fe400078e00ff */
[----:B-1----:R-:W-:-:S04]  /*0190*/  IMAD.MOV R6, RZ, RZ, -R3 ;  /* 0x000000ffff067224 */ /* 0x002fc800078e0a03 */
[----:B------:R-:W-:Y:S02]  /*01a0*/  IMAD R9, R6, R7, RZ ;  /* 0x0000000706097224 */ /* 0x000fe400078e02ff */
[----:B------:R-:W-:Y:S02]  /*01b0*/  IMAD.MOV.U32 R6, RZ, RZ, R8 ;  /* 0x000000ffff067224 */ /* 0x000fe400078e0008 */
[----:B------:R-:W-:-:S06]  /*01c0*/  IMAD.HI.U32 R3, R3, R9, R2 ;  /* 0x0000000903037227 */ /* 0x000fcc00078e0002 */
[----:B------:R-:W-:-:S04]  /*01d0*/  IMAD.HI.U32 R3, R3, R6, RZ ;  /* 0x0000000603037227 */ /* 0x000fc800078e00ff */
[----:B------:R-:W-:-:S05]  /*01e0*/  IMAD R0, R3, R0, R6 ;  /* 0x0000000003007224 */ /* 0x000fca00078e0206 */
[----:B------:R-:W-:-:S13]  /*01f0*/  ISETP.GT.U32.AND P1, PT, R7, R0, PT ;  /* 0x000000000700720c */ /* 0x000fda0003f24070 */
[----:B------:R-:W-:Y:S02]  /*0200*/  @!P1 IMAD.IADD R0, R0, 0x1, -R7 ;  /* 0x0000000100009824 */ /* 0x000fe400078e0a07 */
[----:B------:R-:W-:Y:S01]  /*0210*/  @!P1 VIADD R3, R3, 0x1 ;  /* 0x0000000103039836 */ /* 0x000fe20000000000 */
[----:B------:R-:W-:Y:S02]  /*0220*/  ISETP.NE.AND P1, PT, R4, RZ, PT ;  /* 0x000000ff0400720c */ /* 0x000fe40003f25270 */
[----:B------:R-:W-:Y:S02]  /*0230*/  ISETP.GE.U32.AND P0, PT, R0, R7, PT ;  /* 0x000000070000720c */ /* 0x000fe40003f06070 */
[----:B------:R-:W-:-:S04]  /*0240*/  LOP3.LUT R0, R5, R4, RZ, 0x3c, !PT ;  /* 0x0000000405007212 */ /* 0x000fc800078e3cff */
[----:B------:R-:W-:Y:S01]  /*0250*/  ISETP.GE.AND P2, PT, R0, RZ, PT ;  /* 0x000000ff0000720c */ /* 0x000fe20003f46270 */
[----:B------:R-:W-:-:S06]  /*0260*/  VIADD R0, R26, 0x1f ;  /* 0x0000001f1a007836 */ /* 0x000fcc0000000000 */
[----:B------:R-:W-:-:S04]  /*0270*/  @P0 VIADD R3, R3, 0x1 ;  /* 0x0000000103030836 */ /* 0x000fc80000000000 */
[----:B------:R-:W-:Y:S01]  /*0280*/  IMAD.MOV.U32 R2, RZ, RZ, R3 ;  /* 0x000000ffff027224 */ /* 0x000fe200078e0003 */
[----:B------:R-:W-:-:S03]  /*0290*/  SHF.R.S32.HI R3, RZ, 0x1f, R0 ;  /* 0x0000001fff037819 */ /* 0x000fc60000011400 */
[----:B------:R-:W-:Y:S01]  /*02a0*/  @!P2 IMAD.MOV R2, RZ, RZ, -R2 ;  /* 0x000000ffff02a224 */ /* 0x000fe200078e0a02 */
[----:B------:R-:W-:Y:S02]  /*02b0*/  @!P1 LOP3.LUT R2, RZ, R4, RZ, 0x33, !PT ;  /* 0x00000004ff029212 */ /* 0x000fe400078e33ff */
[----:B------:R-:W-:-:S03]  /*02c0*/  LEA.HI R3, R3, R0, RZ, 0x5 ;  /* 0x0000000003037211 */ /* 0x000fc600078f28ff */
[----:B------:R-:W-:Y:S02]  /*02d0*/  IMAD.SHL.U32 R21, R2, 0x8, RZ ;  /* 0x0000000802157824 */ /* 0x000fe400078e00ff */
[----:B------:R-:W-:-:S03]  /*02e0*/  IMAD.MOV R2, RZ, RZ, -R2 ;  /* 0x000000ffff027224 */ /* 0x000fc600078e0a02 */
[----:B------:R-:W-:Y:S01]  /*02f0*/  LEA.HI.SX32 R3, R3, -R21, 0x1b ;  /* 0x8000001503037211 */ /* 0x000fe200078fdaff */
[----:B------:R-:W-:-:S03]  /*0300*/  IMAD R4, R4, R2, R5 ;  /* 0x0000000204047224 */ /* 0x000fc600078e0205 */
[----:B------:R-:W-:Y:S02]  /*0310*/  VIMNMX R11, R3, 0x8, PT ;  /* 0x00000008030b7848 */ /* 0x000fe40003fe0100 */
[----:B------:R-:W-:Y:S02]  /*0320*/  IABS R9, R4 ;  /* 0x0000000400097213 */ /* 0x000fe40000000000 */
[----:B------:R-:W-:-:S04]  /*0330*/  IABS R7, R11 ;  /* 0x0000000b00077213 */ /* 0x000fc80000000000 */
[----:B------:R-:W0:Y:S08]  /*0340*/  I2F.RP R0, R7 ;  /* 0x0000000700007306 */ /* 0x000e300000209400 */
[----:B0-----:R-:W0:Y:S02]  /*0350*/  MUFU.RCP R0, R0 ;  /* 0x0000000000007308 */ /* 0x001e240000001000 */
[----:B0-----:R-:W-:-:S06]  /*0360*/  VIADD R3, R0, 0xffffffe ;  /* 0x0ffffffe00037836 */ /* 0x001fcc0000000000 */
[----:B------:R-:W0:Y:S02]  /*0370*/  F2I.FTZ.U32.TRUNC.NTZ R3, R3 ;  /* 0x0000000300037305 */ /* 0x000e24000021f000 */
[----:B0-----:R-:W-:-:S04]  /*0380*/  IMAD.MOV R6, RZ, RZ, -R3 ;  /* 0x000000ffff067224 */ /* 0x001fc800078e0a03 */
[----:B------:R-:W-:Y:S01]  /*0390*/  IMAD.MOV.U32 R2, RZ, RZ, R6 ;  /* 0x000000ffff027224 */ /* 0x000fe200078e0006 */
[----:B------:R-:W-:-:S03]  /*03a0*/  IABS R6, R11 ;  /* 0x0000000b00067213 */ /* 0x000fc60000000000 */
[----:B------:R-:W-:Y:S02]  /*03b0*/  IMAD R5, R2, R7, RZ ;  /* 0x0000000702057224 */ /* 0x000fe400078e02ff */
[----:B------:R-:W-:Y:S02]  /*03c0*/  IMAD.MOV.U32 R2, RZ, RZ, RZ ;  /* 0x000000ffff027224 */ /* 0x000fe400078e00ff */
[----:B------:R-:W-:Y:S02]  /*03d0*/  IMAD.MOV R0, RZ, RZ, -R6 ;  /* 0x000000ffff007224 */ /* 0x000fe400078e0a06 */
        /* <DEDUP_REMOVED lines=9> */
[----:B------:R-:W-:-:S07]  /*0470*/  ISETP.GE.AND P2, PT, R0, RZ, PT ;  /* 0x000000ff0000720c */ /* 0x000fce0003f46270 */
[----:B------:R-:W-:Y:S01]  /*0480*/  @P0 VIADD R2, R2, 0x1 ;  /* 0x0000000102020836 */ /* 0x000fe20000000000 */
[----:B------:R-:W-:-:S03]  /*0490*/  ISETP.GT.AND P0, PT, R96, 0x1f, PT ;  /* 0x0000001f6000780c */ /* 0x000fc60003f04270 */
[----:B------:R-:W-:Y:S01]  /*04a0*/  IMAD.MOV.U32 R7, RZ, RZ, R2 ;  /* 0x000000ffff077224 */ /* 0x000fe200078e0002 */
[----:B--2---:R-:W-:-:S03]  /*04b0*/  LOP3.LUT R2, R87, 0x60, RZ, 0xc0, !PT ;  /* 0x0000006057027812 */ /* 0x004fc600078ec0ff */
[----:B------:R-:W-:Y:S01]  /*04c0*/  @!P2 IMAD.MOV R7, RZ, RZ, -R7 ;  /* 0x000000ffff07a224 */ /* 0x000fe200078e0a07 */
[----:B------:R-:W-:Y:S02]  /*04d0*/  @!P1 LOP3.LUT R7, RZ, R11, RZ, 0x33, !PT ;  /* 0x0000000bff079212 */ /* 0x000fe400078e33ff */
[----:B------:R-:W-:Y:S02]  /*04e0*/  R2UR UR4, R2 ;  /* 0x00000000020472ca */ /* 0x000fe400000e0000 */
[----:B------:R-:W-:Y:S01]  /*04f0*/  SHF.R.U32.HI R2, RZ, 0x5, R87 ;  /* 0x00000005ff027819 */ /* 0x000fe20000011657 */
[----:B------:R-:W-:Y:S02]  /*0500*/  IMAD.MOV R0, RZ, RZ, -R7 ;  /* 0x000000ffff007224 */ /* 0x000fe400078e0a07 */
[----:B------:R-:W-:Y:S02]  /*0510*/  IMAD.SHL.U32 R17, R7, 0x40, RZ ;  /* 0x0000004007117824 */ /* 0x000fe400078e00ff */
[----:B------:R-:W-:-:S04]  /*0520*/  IMAD R0, R11, R0, R4 ;  /* 0x000000000b007224 */ /* 0x000fc800078e0204 */
[----:B------:R-:W-:Y:S01]  /*0530*/  IMAD.IADD R21, R21, 0x1, R0 ;  /* 0x0000000115157824 */ /* 0x000fe200078e0200 */
[----:B------:R-:W-:Y:S02]  /*0540*/  SGXT.U32 R0, R2, 0x2 ;  /* 0x000000020200781a */ /* 0x000fe40000000000 */
[----:B------:R-:W-:Y:S02]  /*0550*/  LOP3.LUT R2, R87, 0x1f, RZ, 0xc0, !PT ;  /* 0x0000001f57027812 */ /* 0x000fe400078ec0ff */
[C---:B------:R-:W-:Y:S02]  /*0560*/  LOP3.LUT R10, R17.reuse, R0, RZ, 0xfc, !PT ;  /* 0x00000000110a7212 */ /* 0x040fe400078efcff */
[----:B------:R-:W-:Y:S01]  /*0570*/  LOP3.LUT R11, R17, 0x4, R0, 0xfe, !PT ;  /* 0x00000004110b7812 */ /* 0x000fe200078efe00 */
[----:B------:R-:W-:Y:S01]  /*0580*/  IMAD R84, R21, 0x20, R2 ;  /* 0x0000002015547824 */ /* 0x000fe200078e0202 */
[C-C-:B------:R-:W-:Y:S02]  /*0590*/  LOP3.LUT R12, R17.reuse, 0x8, R0.reuse, 0xfe, !PT ;  /* 0x00000008110c7812 */ /* 0x140fe400078efe00 */
[----:B------:R-:W-:-:S02]  /*05a0*/  LOP3.LUT R13, R17, 0xc, R0, 0xfe, !PT ;  /* 0x0000000c110d7812 */ /* 0x000fc400078efe00 */
[C-C-:B------:R-:W-:Y:S02]  /*05b0*/  LOP3.LUT R14, R17.reuse, 0x10, R0.reuse, 0xfe, !PT ;  /* 0x00000010110e7812 */ /* 0x140fe400078efe00 */
[C-C-:B------:R-:W-:Y:S02]  /*05c0*/  LOP3.LUT R15, R17.reuse, 0x14, R0.reuse, 0xfe, !PT ;  /* 0x00000014110f7812 */ /* 0x140fe400078efe00 */
[----:B------:R-:W-:Y:S02]  /*05d0*/  LOP3.LUT R16, R17, 0x18, R0, 0xfe, !PT ;  /* 0x0000001811107812 */ /* 0x000fe400078efe00 */
[C---:B------:R-:W-:Y:S02]  /*05e0*/  LOP3.LUT R3, R0.reuse, 0x4, RZ, 0xfc, !PT ;  /* 0x0000000400037812 */ /* 0x040fe400078efcff */
[C---:B------:R-:W-:Y:S02]  /*05f0*/  LOP3.LUT R4, R0.reuse, 0x8, RZ, 0xfc, !PT ;  /* 0x0000000800047812 */ /* 0x040fe400078efcff */
[----:B------:R-:W-:-:S02]  /*0600*/  LOP3.LUT R5, R0, 0xc, RZ, 0xfc, !PT ;  /* 0x0000000c00057812 */ /* 0x000fc400078efcff */
[C---:B------:R-:W-:Y:S02]  /*0610*/  LOP3.LUT R6, R0.reuse, 0x10, RZ, 0xfc, !PT ;  /* 0x0000001000067812 */ /* 0x040fe400078efcff */
[C---:B------:R-:W-:Y:S02]  /*0620*/  LOP3.LUT R7, R0.reuse, 0x14, RZ, 0xfc, !PT ;  /* 0x0000001400077812 */ /* 0x040fe400078efcff */
[C---:B------:R-:W-:Y:S02]  /*0630*/  LOP3.LUT R8, R0.reuse, 0x18, RZ, 0xfc, !PT ;  /* 0x0000001800087812 */ /* 0x040fe400078efcff */
[----:B------:R-:W-:Y:S02]  /*0640*/  LOP3.LUT R9, R0, 0x1c, RZ, 0xfc, !PT ;  /* 0x0000001c00097812 */ /* 0x000fe400078efcff */
[----:B------:R-:W-:Y:S02]  /*0650*/  LOP3.LUT R17, R17, 0x1c, R0, 0xfe, !PT ;  /* 0x0000001c11117812 */ /* 0x000fe400078efe00 */
[----:B------:R-:W-:-:S02]  /*0660*/  LOP3.LUT R18, R10, 0x20, RZ, 0xfc, !PT ;  /* 0x000000200a127812 */ /* 0x000fc400078efcff */
[C---:B------:R-:W-:Y:S02]  /*0670*/  LOP3.LUT R19, R10.reuse, 0x24, RZ, 0xfc, !PT ;  /* 0x000000240a137812 */ /* 0x040fe400078efcff */
[C---:B------:R-:W-:Y:S02]  /*0680*/  LOP3.LUT R56, R10.reuse, 0x28, RZ, 0xfc, !PT ;  /* 0x000000280a387812 */ /* 0x040fe400078efcff */
[C---:B------:R-:W-:Y:S02]  /*0690*/  LOP3.LUT R57, R10.reuse, 0x2c, RZ, 0xfc, !PT ;  /* 0x0000002c0a397812 */ /* 0x040fe400078efcff */
[C---:B------:R-:W-:Y:S02]  /*06a0*/  LOP3.LUT R58, R10.reuse, 0x30, RZ, 0xfc, !PT ;  /* 0x000000300a3a7812 */ /* 0x040fe400078efcff */
[C---:B------:R-:W-:Y:S02]  /*06b0*/  LOP3.LUT R59, R10.reuse, 0x34, RZ, 0xfc, !PT ;  /* 0x000000340a3b7812 */ /* 0x040fe400078efcff */
[----:B------:R-:W-:-:S02]  /*06c0*/  LOP3.LUT R82, R10, 0x38, RZ, 0xfc, !PT ;  /* 0x000000380a527812 */ /* 0x000fc400078efcff */
[----:B------:R-:W-:Y:S01]  /*06d0*/  LOP3.LUT R83, R10, 0x3c, RZ, 0xfc, !PT ;  /* 0x0000003c0a537812 */ /* 0x000fe200078efcff */
[----:B------:R-:W-:Y:S06]  /*06e0*/  @P0 BRA `(.L_x_0) ;  /* 0x0000000000240947 */ /* 0x000fec0003800000 */
[C---:B------:R-:W-:Y:S01]  /*06f0*/  IMAD.SHL.U32 R85, R87.reuse, 0x2, RZ ;  /* 0x0000000257557824 */ /* 0x040fe200078e00ff */
[----:B------:R-:W-:Y:S01]  /*0700*/  CS2R R44, SRZ ;  /* 0x00000000002c7805 */ /* 0x000fe2000001ff00 */
[C---:B------:R-:W-:Y:S01]  /*0710*/  IMAD.SHL.U32 R86, R87.reuse, 0x40, RZ ;  /* 0x0000004057567824 */ /* 0x040fe200078e00ff */
[----:B------:R-:W-:Y:S01]  /*0720*/  CS2R R46, SRZ ;  /* 0x00000000002e7805 */ /* 0x000fe2000001ff00 */
[C---:B------:R-:W-:Y:S01]  /*0730*/  IMAD.SHL.U32 R88, R87.reuse, 0x8, RZ ;  /* 0x0000000857587824 */ /* 0x040fe200078e00ff */
[----:B------:R-:W-:Y:S02]  /*0740*/  LOP3.LUT R87, R87, 0x40, RZ, 0xc0, !PT ;  /* 0x0000004057577812 */ /* 0x000fe400078ec0ff */
[----:B------:R-:W-:Y:S02]  /*0750*/  CS2R R20, SRZ ;  /* 0x0000000000147805 */ /* 0x000fe4000001ff00 */
[----:B------:R-:W-:Y:S01]  /*0760*/  CS2R R22, SRZ ;  /* 0x0000000000167805 */ /* 0x000fe2000001ff00 */
[----:B------:R-:W-:Y:S06]  /*0770*/  BRA `(.L_x_1) ;  /* 0x0000001c00947947 */ /* 0x000fec0003800000 */
.L_x_0:
[----:B------:R-:W-:Y:S01]  /*0780*/  IABS R20, R27 ;  /* 0x0000001b00147213 */ /* 0x000fe20000000000 */
[C---:B------:R-:W-:Y:S01]  /*0790*/  IMAD.SHL.U32 R86, R87.reuse, 0x40, RZ ;  /* 0x0000004057567824 */ /* 0x040fe200078e00ff */
[----:B------:R-:W-:Y:S01]  /*07a0*/  IABS R21, R26 ;  /* 0x0000001a00157213 */ /* 0x000fe20000000000 */
[C---:B------:R-:W-:Y:S01]  /*07b0*/  IMAD.SHL.U32 R88, R87.reuse, 0x8, RZ ;  /* 0x0000000857587824 */ /* 0x040fe200078e00ff */
[----:B------:R-:W0:Y:S01]  /*07c0*/  I2F.RP R28, R20 ;  /* 0x00000014001c7306 */ /* 0x000e220000209400 */
[----:B------:R-:W-:Y:S01]  /*07d0*/  SHF.R.S32.HI R29, RZ, 0x1f, R96 ;  /* 0x0000001fff1d7819 */ /* 0x000fe20000011460 */
[----:B------:R-:W-:Y:S01]  /*07e0*/  IMAD.SHL.U32 R85, R87, 0x2, RZ ;  /* 0x0000000257557824 */ /* 0x000fe200078e00ff */
[----:B------:R-:W-:Y:S01]  /*07f0*/  IABS R32, R82 ;  /* 0x0000005200207213 */ /* 0x000fe20000000000 */
[----:B------:R-:W-:Y:S01]  /*0800*/  ULEA UR4, UR4, UR5, 0x4 ;  /* 0x0000000504047291 */ /* 0x000fe2000f8e203f */
[----:B------:R-:W-:Y:S01]  /*0810*/  LEA.HI R96, R29, R96, RZ, 0x5 ;  /* 0x000000601d607211 */ /* 0x000fe200078f28ff */
[----:B------:R-:W1:Y:S01]  /*0820*/  LDC R103, c[0x0][0x23c] ;  /* 0x00008f00ff677b82 */ /* 0x000e620000000800 */
[----:B------:R-:W-:Y:S01]  /*0830*/  IABS R29, R83 ;  /* 0x00000053001d7213 */ /* 0x000fe20000000000 */
[----:B------:R-:W2:Y:S01]  /*0840*/  I2F.RP R30, R21 ;  /* 0x00000015001e7306 */ /* 0x000ea20000209400 */
[----:B------:R-:W-:Y:S01]  /*0850*/  IABS R35, R58 ;  /* 0x0000003a00237213 */ /* 0x000fe20000000000 */
[----:B------:R-:W-:Y:S01]  /*0860*/  ULDC.64 UR10, c[0x0][0x210] ;  /* 0x00008400000a7ab9 */ /* 0x000fe20000000a00 */
[----:B------:R-:W-:Y:S01]  /*0870*/  IABS R37, R56 ;  /* 0x0000003800257213 */ /* 0x000fe20000000000 */
[----:B------:R-:W-:Y:S01]  /*0880*/  IMAD.SHL.U32 R90, R87, 0x20, RZ ;  /* 0x00000020575a7824 */ /* 0x000fe200078e00ff */
[----:B------:R-:W-:Y:S01]  /*0890*/  IABS R41, R18 ;  /* 0x0000001200297213 */ /* 0x000fe20000000000 */
[----:B------:R-:W3:Y:S01]  /*08a0*/  LDC R91, c[0x0][0x238] ;  /* 0x00008e00ff5b7b82 */ /* 0x000ee20000000800 */
[----:B------:R-:W-:Y:S01]  /*08b0*/  IABS R47, R15 ;  /* 0x0000000f002f7213 */ /* 0x000fe20000000000 */
[----:B0-----:R-:W0:Y:S01]  /*08c0*/  MUFU.RCP R28, R28 ;  /* 0x0000001c001c7308 */ /* 0x001e220000001000 */
[----:B------:R-:W-:-:S02]  /*08d0*/  IABS R55, R10 ;  /* 0x0000000a00377213 */ /* 0x000fc40000000000 */
[----:B------:R-:W-:Y:S02]  /*08e0*/  IABS R34, R59 ;  /* 0x0000003b00227213 */ /* 0x000fe40000000000 */
[----:B------:R-:W-:Y:S02]  /*08f0*/  IABS R39, R19 ;  /* 0x0000001300277213 */ /* 0x000fe40000000000 */
[----:B------:R-:W-:Y:S01]  /*0900*/  IABS R43, R17 ;  /* 0x00000011002b7213 */ /* 0x000fe20000000000 */
[----:B--2---:R-:W2:Y:S01]  /*0910*/  MUFU.RCP R30, R30 ;  /* 0x0000001e001e7308 */ /* 0x004ea20000001000 */
[----:B------:R-:W-:Y:S02]  /*0920*/  IABS R45, R16 ;  /* 0x00000010002d7213 */ /* 0x000fe40000000000 */
[----:B------:R-:W-:Y:S02]  /*0930*/  IABS R49, R14 ;  /* 0x0000000e00317213 */ /* 0x000fe40000000000 */
[----:B------:R-:W-:Y:S01]  /*0940*/  IABS R51, R13 ;  /* 0x0000000d00337213 */ /* 0x000fe20000000000 */
[----:B-1----:R-:W-:Y:S01]  /*0950*/  IMAD R105, R2, R103, RZ ;  /* 0x0000006702697224 */ /* 0x002fe200078e02ff */
[----:B------:R-:W-:Y:S01]  /*0960*/  LOP3.LUT R89, R86, 0x1c0, RZ, 0xc0, !PT ;  /* 0x000001c056597812 */ /* 0x000fe200078ec0ff */
[----:B------:R-:W-:Y:S01]  /*0970*/  IMAD.SHL.U32 R103, R103, 0x20, RZ ;  /* 0x0000002067677824 */ /* 0x000fe200078e00ff */
[----:B------:R-:W-:Y:S01]  /*0980*/  SHF.R.S32.HI R96, RZ, 0x5, R96 ;  /* 0x00000005ff607819 */ /* 0x000fe20000011460 */
[----:B0-----:R-:W-:-:S04]  /*0990*/  VIADD R22, R28, 0xffffffe ;  /* 0x0ffffffe1c167836 */ /* 0x001fc80000000000 */
[----:B------:R0:W1:Y:S01]  /*09a0*/  F2I.FTZ.U32.TRUNC.NTZ R23, R22 ;  /* 0x0000001600177305 */ /* 0x000062000021f000 */
[----:B---3--:R-:W-:Y:S02]  /*09b0*/  IMAD.SHL.U32 R101, R91, 0x20, RZ ;  /* 0x000000205b657824 */ /* 0x008fe400078e00ff */
[----:B--2---:R-:W-:Y:S02]  /*09c0*/  VIADD R24, R30, 0xffffffe ;  /* 0x0ffffffe1e187836 */ /* 0x004fe40000000000 */
[-C--:B------:R-:W-:Y:S02]  /*09d0*/  IMAD R102, R0, R91.reuse, RZ ;  /* 0x0000005b00667224 */ /* 0x080fe400078e02ff */
[-C--:B------:R-:W-:Y:S01]  /*09e0*/  IMAD R98, R9, R91.reuse, RZ ;  /* 0x0000005b09627224 */ /* 0x080fe200078e02ff */
[----:B------:R-:W2:Y:S01]  /*09f0*/  F2I.FTZ.U32.TRUNC.NTZ R25, R24 ;  /* 0x0000001800197305 */ /* 0x000ea2000021f000 */
[----:B0-----:R-:W-:Y:S02]  /*0a00*/  IMAD.MOV.U32 R22, RZ, RZ, RZ ;  /* 0x000000ffff167224 */ /* 0x001fe400078e00ff */
[----:B------:R-:W-:-:S02]  /*0a10*/  IMAD R100, R8, R91, RZ ;  /* 0x0000005b08647224 */ /* 0x000fc400078e02ff */
[-C--:B------:R-:W-:Y:S02]  /*0a20*/  IMAD R99, R7, R91.reuse, RZ ;  /* 0x0000005b07637224 */ /* 0x080fe400078e02ff */
[----:B-1----:R-:W-:Y:S02]  /*0a30*/  IMAD.MOV R31, RZ, RZ, -R23 ;  /* 0x000000ffff1f7224 */ /* 0x002fe400078e0a17 */
[-C--:B------:R-:W-:Y:S02]  /*0a40*/  IMAD R104, R6, R91.reuse, RZ ;  /* 0x0000005b06687224 */ /* 0x080fe400078e02ff */
[----:B------:R-:W-:Y:S02]  /*0a50*/  IMAD R31, R31, R20, RZ ;  /* 0x000000141f1f7224 */ /* 0x000fe400078e02ff */
[----:B------:R-:W-:Y:S02]  /*0a60*/  IMAD R93, R5, R91, RZ ;  /* 0x0000005b055d7224 */ /* 0x000fe400078e02ff */
[----:B--2---:R-:W-:-:S02]  /*0a70*/  IMAD.MOV R24, RZ, RZ, -R25 ;  /* 0x000000ffff187224 */ /* 0x004fc400078e0a19 */
[----:B------:R-:W-:-:S04]  /*0a80*/  IMAD.HI.U32 R23, R23, R31, R22 ;  /* 0x0000001f17177227 */ /* 0x000fc800078e0016 */
[----:B------:R-:W-:Y:S02]  /*0a90*/  IMAD R33, R24, R21, RZ ;  /* 0x0000001518217224 */ /* 0x000fe400078e02ff */
[----:B------:R-:W-:Y:S02]  /*0aa0*/  IMAD.MOV.U32 R24, RZ, RZ, RZ ;  /* 0x000000ffff187224 */ /* 0x000fe400078e00ff */
[----:B------:R-:W-:-:S04]  /*0ab0*/  IMAD.HI.U32 R22, R23, R29, RZ ;  /* 0x0000001d17167227 */ /* 0x000fc800078e00ff */
[----:B------:R-:W-:-:S04]  /*0ac0*/  IMAD.HI.U32 R28, R23, R32, RZ ;  /* 0x00000020171c7227 */ /* 0x000fc800078e00ff */
[----:B------:R-:W-:-:S04]  /*0ad0*/  IMAD.HI.U32 R30, R25, R33, R24 ;  /* 0x00000021191e7227 */ /* 0x000fc800078e0018 */
[----:B------:R-:W-:-:S04]  /*0ae0*/  IMAD.HI.U32 R24, R23, R35, RZ ;  /* 0x0000002317187227 */ /* 0x000fc800078e00ff */
[----:B------:R-:W-:Y:S02]  /*0af0*/  IMAD.MOV R31, RZ, RZ, -R22 ;  /* 0x000000ffff1f7224 */ /* 0x000fe400078e0a16 */
[----:B------:R-:W-:Y:S01]  /*0b00*/  IMAD.MOV R33, RZ, RZ, -R28 ;  /* 0x000000ffff217224 */ /* 0x000fe200078e0a1c */
[----:B------:R-:W-:Y:S01]  /*0b10*/  IABS R28, R57 ;  /* 0x00000039001c7213 */ /* 0x000fe20000000000 */
[----:B------:R-:W-:Y:S02]  /*0b20*/  IMAD.MOV R24, RZ, RZ, -R24 ;  /* 0x000000ffff187224 */ /* 0x000fe400078e0a18 */
[C---:B------:R-:W-:Y:S02]  /*0b30*/  IMAD R25, R20.reuse, R31, R29 ;  /* 0x0000001f14197224 */ /* 0x040fe400078e021d */
[C---:B------:R-:W-:Y:S02]  /*0b40*/  IMAD R29, R20.reuse, R33, R32 ;  /* 0x00000021141d7224 */ /* 0x040fe400078e0220 */
[C---:B------:R-:W-:Y:S01]  /*0b50*/  IMAD R33, R20.reuse, R24, R35 ;  /* 0x0000001814217224 */ /* 0x040fe200078e0223 */
[C---:B------:R-:W-:Y:S01]  /*0b60*/  ISETP.GT.U32.AND P5, PT, R20.reuse, R25, PT ;  /* 0x000000191400720c */ /* 0x040fe20003fa4070 */
[----:B------:R-:W-:Y:S01]  /*0b70*/  IMAD.HI.U32 R24, R23, R37, RZ ;  /* 0x0000002517187227 */ /* 0x000fe200078e00ff */
[----:B------:R-:W-:-:S02]  /*0b80*/  ISETP.GT.U32.AND P1, PT, R20, R29, PT ;  /* 0x0000001d1400720c */ /* 0x000fc40003f24070 */
[----:B------:R-:W-:Y:S01]  /*0b90*/  ISETP.GT.U32.AND P0, PT, R20, R33, PT ;  /* 0x000000211400720c */ /* 0x000fe20003f04070 */
[----:B------:R-:W-:Y:S02]  /*0ba0*/  IMAD.MOV R32, RZ, RZ, -R24 ;  /* 0x000000ffff207224 */ /* 0x000fe400078e0a18 */
[----:B------:R-:W-:-:S04]  /*0bb0*/  IMAD.HI.U32 R24, R23, R41, RZ ;  /* 0x0000002917187227 */ /* 0x000fc800078e00ff */
[----:B------:R-:W-:Y:S02]  /*0bc0*/  IMAD.MOV R24, RZ, RZ, -R24 ;  /* 0x000000ffff187224 */ /* 0x000fe400078e0a18 */
[C---:B------:R-:W-:Y:S02]  /*0bd0*/  IMAD R37, R20.reuse, R32, R37 ;  /* 0x0000002014257224 */ /* 0x040fe400078e0225 */
[----:B------:R-:W-:Y:S02]  /*0be0*/  IMAD R41, R20, R24, R41 ;  /* 0x0000001814297224 */ /* 0x000fe400078e0229 */
[----:B------:R-:W-:-:S04]  /*0bf0*/  IMAD.HI.U32 R24, R23, R47, RZ ;  /* 0x0000002f17187227 */ /* 0x000fc800078e00ff */
[----:B------:R-:W-:Y:S02]  /*0c00*/  IMAD.MOV R32, RZ, RZ, -R24 ;  /* 0x000000ffff207224 */ /* 0x000fe400078e0a18 */
[----:B------:R-:W-:-:S04]  /*0c10*/  IMAD.HI.U32 R24, R23, R55, RZ ;  /* 0x0000003717187227 */ /* 0x000fc800078e00ff */
[----:B------:R-:W-:Y:S02]  /*0c20*/  IMAD.MOV R24, RZ, RZ, -R24 ;  /* 0x000000ffff187224 */ /* 0x000fe400078e0a18 */
[----:B------:R-:W-:-:S04]  /*0c30*/  IMAD.HI.U32 R22, R23, R34, RZ ;  /* 0x0000002217167227 */ /* 0x000fc800078e00ff */
[C---:B------:R-:W-:Y:S02]  /*0c40*/  IMAD R55, R20.reuse, R24, R55 ;  /* 0x0000001814377224 */ /* 0x040fe400078e0237 */
[----:B------:R-:W-:Y:S02]  /*0c50*/  IMAD.MOV R31, RZ, RZ, -R22 ;  /* 0x000000ffff1f7224 */ /* 0x000fe400078e0a16 */
[----:B------:R-:W-:Y:S01]  /*0c60*/  IMAD.HI.U32 R22, R23, R28, RZ ;  /* 0x0000001c17167227 */ /* 0x000fe200078e00ff */
[----:B------:R-:W-:-:S03]  /*0c70*/  ISETP.GT.U32.AND P2, PT, R20, R55, PT ;  /* 0x000000371400720c */ /* 0x000fc60003f44070 */
[----:B------:R-:W-:Y:S02]  /*0c80*/  IMAD.MOV R35, RZ, RZ, -R22 ;  /* 0x000000ffff237224 */ /* 0x000fe400078e0a16 */
[----:B------:R-:W-:Y:S01]  /*0c90*/  IMAD R31, R20, R31, R34 ;  /* 0x0000001f141f7224 */ /* 0x000fe200078e0222 */
[----:B------:R-:W-:Y:S01]  /*0ca0*/  IABS R34, R11 ;  /* 0x0000000b00227213 */ /* 0x000fe20000000000 */
[----:B------:R-:W-:-:S03]  /*0cb0*/  IMAD.HI.U32 R22, R23, R39, RZ ;  /* 0x0000002717167227 */ /* 0x000fc600078e00ff */
[C---:B------:R-:W-:Y:S01]  /*0cc0*/  ISETP.GT.U32.AND P4, PT, R20.reuse, R31, PT ;  /* 0x0000001f1400720c */ /* 0x040fe20003f84070 */
[C---:B------:R-:W-:Y:S02]  /*0cd0*/  IMAD R35, R20.reuse, R35, R28 ;  /* 0x0000002314237224 */ /* 0x040fe400078e021c */
[----:B------:R-:W-:Y:S02]  /*0ce0*/  IMAD.MOV R28, RZ, RZ, -R22 ;  /* 0x000000ffff1c7224 */ /* 0x000fe400078e0a16 */
[----:B------:R-:W-:Y:S01]  /*0cf0*/  IMAD.HI.U32 R22, R23, R43, RZ ;  /* 0x0000002b17167227 */ /* 0x000fe200078e00ff */
[----:B------:R-:W-:-:S03]  /*0d00*/  ISETP.GT.U32.AND P3, PT, R20, R35, PT ;  /* 0x000000231400720c */ /* 0x000fc60003f64070 */
[C---:B------:R-:W-:Y:S02]  /*0d10*/  IMAD R39, R20.reuse, R28, R39 ;  /* 0x0000001c14277224 */ /* 0x040fe400078e0227 */
[--C-:B------:R-:W-:Y:S01]  /*0d20*/  @!P2 IMAD.IADD R55, R55, 0x1, -R20.reuse ;  /* 0x000000013737a824 */ /* 0x100fe200078e0a14 */
[C---:B------:R-:W-:Y:S01]  /*0d30*/  ISETP.GT.U32.AND P2, PT, R20.reuse, R37, PT ;  /* 0x000000251400720c */ /* 0x040fe20003f44070 */
[----:B------:R-:W-:Y:S02]  /*0d40*/  @!P1 IMAD.IADD R29, R29, 0x1, -R20 ;  /* 0x000000011d1d9824 */ /* 0x000fe400078e0a14 */
[----:B------:R-:W-:Y:S01]  /*0d50*/  IMAD.MOV R28, RZ, RZ, -R22 ;  /* 0x000000ffff1c7224 */ /* 0x000fe200078e0a16 */
[C---:B------:R-:W-:Y:S01]  /*0d60*/  ISETP.GT.U32.AND P6, PT, R20.reuse, R55, PT ;  /* 0x000000371400720c */ /* 0x040fe20003fc4070 */
[----:B------:R-:W-:Y:S01]  /*0d70*/  @!P5 IMAD.IADD R25, R25, 0x1, -R20 ;  /* 0x000000011919d824 */ /* 0x000fe200078e0a14 */
[----:B------:R-:W-:Y:S01]  /*0d80*/  ISETP.GT.U32.AND P1, PT, R20, R29, PT ;  /* 0x0000001d1400720c */ /* 0x000fe20003f24070 */
[----:B------:R-:W-:-:S03]  /*0d90*/  IMAD.HI.U32 R22, R23, R45, RZ ;  /* 0x0000002d17167227 */ /* 0x000fc600078e00ff */
[C---:B------:R-:W-:Y:S01]  /*0da0*/  ISETP.GT.U32.AND P5, PT, R20.reuse, R25, PT ;  /* 0x000000191400720c */ /* 0x040fe20003fa4070 */
[----:B------:R-:W-:Y:S02]  /*0db0*/  IMAD R43, R20, R28, R43 ;  /* 0x0000001c142b7224 */ /* 0x000fe400078e022b */
[----:B------:R-:W-:Y:S02]  /*0dc0*/  @!P0 IMAD.IADD R33, R33, 0x1, -R20 ;  /* 0x0000000121218824 */ /* 0x000fe400078e0a14 */
[----:B------:R-:W-:Y:S02]  /*0dd0*/  IMAD.MOV R28, RZ, RZ, -R22 ;  /* 0x000000ffff1c7224 */ /* 0x000fe400078e0a16 */
[----:B------:R-:W-:-:S04]  /*0de0*/  IMAD.HI.U32 R22, R23, R49, RZ ;  /* 0x0000003117167227 */ /* 0x000fc800078e00ff */
[--C-:B------:R-:W-:Y:S01]  /*0df0*/  @!P4 IMAD.IADD R31, R31, 0x1, -R20.reuse ;  /* 0x000000011f1fc824 */ /* 0x100fe200078e0a14 */
[C---:B------:R-:W-:Y:S01]  /*0e00*/  ISETP.GT.U32.AND P4, PT, R20.reuse, R33, PT ;  /* 0x000000211400720c */ /* 0x040fe20003f84070 */
[C---:B------:R-:W-:Y:S02]  /*0e10*/  IMAD R45, R20.reuse, R28, R45 ;  /* 0x0000001c142d7224 */ /* 0x040fe400078e022d */
[C---:B------:R-:W-:Y:S01]  /*0e20*/  IMAD R47, R20.reuse, R32, R47 ;  /* 0x00000020142f7224 */ /* 0x040fe200078e022f */
[----:B------:R-:W-:Y:S01]  /*0e30*/  IABS R32, R12 ;  /* 0x0000000c00207213 */ /* 0x000fe20000000000 */
[----:B------:R-:W-:Y:S01]  /*0e40*/  @!P3 IMAD.IADD R35, R35, 0x1, -R20 ;  /* 0x000000012323b824 */ /* 0x000fe200078e0a14 */
[----:B------:R-:W-:Y:S01]  /*0e50*/  ISETP.GT.U32.AND P0, PT, R20, R31, PT ;  /* 0x0000001f1400720c */ /* 0x000fe20003f04070 */
[----:B------:R-:W-:Y:S01]  /*0e60*/  IMAD.MOV R28, RZ, RZ, -R22 ;  /* 0x000000ffff1c7224 */ /* 0x000fe200078e0a16 */
[----:B------:R-:W-:Y:S01]  /*0e70*/  ISETP.GE.AND P3, PT, R84, RZ, PT ;  /* 0x000000ff5400720c */ /* 0x000fe20003f66270 */
[----:B------:R-:W-:Y:S01]  /*0e80*/  @!P2 IMAD.IADD R37, R37, 0x1, -R20 ;  /* 0x000000012525a824 */ /* 0x000fe200078e0a14 */
[----:B------:R-:W-:Y:S01]  /*0e90*/  ISETP.GT.U32.AND P2, PT, R20, R35, PT ;  /* 0x000000231400720c */ /* 0x000fe20003f44070 */
[----:B------:R-:W-:-:S04]  /*0ea0*/  IMAD.HI.U32 R22, R23, R51, RZ ;  /* 0x0000003317167227 */ /* 0x000fc800078e00ff */
[C---:B------:R-:W-:Y:S02]  /*0eb0*/  IMAD R49, R20.reuse, R28, R49 ;  /* 0x0000001c14317224 */ /* 0x040fe400078e0231 */
[----:B------:R-:W-:Y:S02]  /*0ec0*/  IMAD.MOV.U32 R28, RZ, RZ, R32 ;  /* 0x000000ffff1c7224 */ /* 0x000fe400078e0020 */
[----:B------:R-:W-:Y:S01]  /*0ed0*/  IMAD.MOV.U32 R32, RZ, RZ, R34 ;  /* 0x000000ffff207224 */ /* 0x000fe200078e0022 */
[----:B------:R-:W-:Y:S01]  /*0ee0*/  IABS R34, R84 ;  /* 0x0000005400227213 */ /* 0x000fe20000000000 */
[----:B------:R-:W-:Y:S01]  /*0ef0*/  @!P1 IMAD.IADD R29, R29, 0x1, -R20 ;  /* 0x000000011d1d9824 */ /* 0x000fe200078e0a14 */
[C---:B------:R-:W-:Y:S01]  /*0f00*/  ISETP.GT.U32.AND P1, PT, R20.reuse, R41, PT ;  /* 0x000000291400720c */ /* 0x040fe20003f24070 */
[----:B------:R-:W-:Y:S02]  /*0f10*/  IMAD.MOV R24, RZ, RZ, -R22 ;  /* 0x000000ffff187224 */ /* 0x000fe400078e0a16 */
[----:B------:R-:W-:Y:S01]  /*0f20*/  @!P5 IMAD.IADD R25, R25, 0x1, -R20 ;  /* 0x000000011919d824 */ /* 0x000fe200078e0a14 */
[----:B------:R-:W-:Y:S01]  /*0f30*/  ISETP.GT.U32.AND P5, PT, R20, R39, PT ;  /* 0x000000271400720c */ /* 0x000fe20003fa4070 */
[----:B------:R-:W-:-:S04]  /*0f40*/  IMAD.HI.U32 R22, R23, R28, RZ ;  /* 0x0000001c17167227 */ /* 0x000fc800078e00ff */
[----:B------:R-:W-:Y:S02]  /*0f50*/  IMAD R51, R20, R24, R51 ;  /* 0x0000001814337224 */ /* 0x000fe400078e0233 */
[----:B------:R-:W-:-:S04]  /*0f60*/  IMAD.HI.U32 R23, R23, R32, RZ ;  /* 0x0000002017177227 */ /* 0x000fc800078e00ff */
[----:B------:R-:W-:Y:S01]  /*0f70*/  @!P4 IMAD.IADD R33, R33, 0x1, -R20 ;  /* 0x000000012121c824 */ /* 0x000fe200078e0a14 */
[C---:B------:R-:W-:Y:S01]  /*0f80*/  ISETP.GT.U32.AND P4, PT, R20.reuse, R45, PT ;  /* 0x0000002d1400720c */ /* 0x040fe20003f84070 */
[----:B------:R-:W-:Y:S02]  /*0f90*/  IMAD.MOV.U32 R24, RZ, RZ, R34 ;  /* 0x000000ffff187224 */ /* 0x000fe400078e0022 */
[----:B------:R-:W-:Y:S02]  /*0fa0*/  IMAD.MOV R53, RZ, RZ, -R22 ;  /* 0x000000ffff357224 */ /* 0x000fe400078e0a16 */
[----:B------:R-:W-:Y:S01]  /*0fb0*/  @!P0 IMAD.IADD R31, R31, 0x1, -R20 ;  /* 0x000000011f1f8824 */ /* 0x000fe200078e0a14 */
[C---:B------:R-:W-:Y:S01]  /*0fc0*/  ISETP.GT.U32.AND P0, PT, R20.reuse, R43, PT ;  /* 0x0000002b1400720c */ /* 0x040fe20003f04070 */
[----:B------:R-:W-:Y:S02]  /*0fd0*/  IMAD.MOV R61, RZ, RZ, -R23 ;  /* 0x000000ffff3d7224 */ /* 0x000fe400078e0a17 */
[----:B------:R-:W-:Y:S01]  /*0fe0*/  IMAD R23, R20, R53, R28 ;  /* 0x0000003514177224 */ /* 0x000fe200078e021c */
[----:B------:R-:W-:Y:S01]  /*0ff0*/  LOP3.LUT R28, R88, 0x30, R85, 0x48, !PT ;  /* 0x00000030581c7812 */ /* 0x000fe200078e4855 */
[----:B------:R-:W-:-:S04]  /*1000*/  IMAD.HI.U32 R30, R30, R24, RZ ;  /* 0x000000181e1e7227 */ /* 0x000fc800078e00ff */
[--C-:B------:R-:W-:Y:S01]  /*1010*/  @!P6 IMAD.IADD R55, R55, 0x1, -R20.reuse ;  /* 0x000000013737e824 */ /* 0x100fe200078e0a14 */
[C---:B------:R-:W-:Y:S01]  /*1020*/  ISETP.GT.U32.AND P6, PT, R20.reuse, R37, PT ;  /* 0x000000251400720c */ /* 0x040fe20003fc4070 */
[----:B------:R-:W-:Y:S01]  /*1030*/  @!P2 IMAD.IADD R35, R35, 0x1, -R20 ;  /* 0x000000012323a824 */ /* 0x000fe200078e0a14 */
[C---:B------:R-:W-:Y:S01]  /*1040*/  ISETP.GT.U32.AND P2, PT, R20.reuse, R47, PT ;  /* 0x0000002f1400720c */ /* 0x040fe20003f44070 */
[----:B------:R-:W-:Y:S02]  /*1050*/  IMAD.MOV R30, RZ, RZ, -R30 ;  /* 0x000000ffff1e7224 */ /* 0x000fe400078e0a1e */
[--C-:B------:R-:W-:Y:S01]  /*1060*/  @!P1 IMAD.IADD R41, R41, 0x1, -R20.reuse ;  /* 0x0000000129299824 */ /* 0x100fe200078e0a14 */
[C---:B------:R-:W-:Y:S01]  /*1070*/  ISETP.GT.U32.AND P1, PT, R20.reuse, R23, PT ;  /* 0x000000171400720c */ /* 0x040fe20003f24070 */
[----:B------:R-:W-:Y:S01]  /*1080*/  @!P5 IMAD.IADD R39, R39, 0x1, -R20 ;  /* 0x000000012727d824 */ /* 0x000fe200078e0a14 */
[C---:B------:R-:W-:Y:S01]  /*1090*/  ISETP.GT.U32.AND P5, PT, R20.reuse, R51, PT ;  /* 0x000000331400720c */ /* 0x040fe20003fa4070 */
[----:B------:R-:W-:Y:S01]  /*10a0*/  IMAD R22, R21, R30, R24 ;  /* 0x0000001e15167224 */ /* 0x000fe200078e0218 */
[----:B------:R-:W-:Y:S01]  /*10b0*/  LOP3.LUT R24, R89, 0x30, R88, 0xf8, !PT ;  /* 0x0000003059187812 */ /* 0x000fe200078ef858 */
[----:B------:R-:W-:Y:S01]  /*10c0*/  @!P4 IMAD.IADD R45, R45, 0x1, -R20 ;  /* 0x000000012d2dc824 */ /* 0x000fe200078e0a14 */
[C---:B------:R-:W-:Y:S01]  /*10d0*/  ISETP.GT.U32.AND P4, PT, R20.reuse, R39, PT ;  /* 0x000000271400720c */ /* 0x040fe20003f84070 */
[C---:B------:R-:W-:Y:S01]  /*10e0*/  IMAD R53, R20.reuse, R61, R32 ;  /* 0x0000003d14357224 */ /* 0x040fe200078e0220 */
[----:B------:R-:W-:Y:S01]  /*10f0*/  IADD3 R89, R89, UR4, R28 ;  /* 0x0000000459597c10 */ /* 0x000fe2000fffe01c */
[--C-:B------:R-:W-:Y:S01]  /*1100*/  @!P0 IMAD.IADD R43, R43, 0x1, -R20.reuse ;  /* 0x000000012b2b8824 */ /* 0x100fe200078e0a14 */
[----:B------:R-:W-:Y:S01]  /*1110*/  ISETP.GT.U32.AND P0, PT, R21, R22, PT ;  /* 0x000000161500720c */ /* 0x000fe20003f04070 */
[--C-:B------:R-:W-:Y:S01]  /*1120*/  @!P6 IMAD.IADD R37, R37, 0x1, -R20.reuse ;  /* 0x000000012525e824 */ /* 0x100fe200078e0a14 */
[C---:B------:R-:W-:Y:S01]  /*1130*/  ISETP.GT.U32.AND P6, PT, R20.reuse, R49, PT ;  /* 0x000000311400720c */ /* 0x040fe20003fc4070 */
[--C-:B------:R-:W-:Y:S01]  /*1140*/  @!P2 IMAD.IADD R47, R47, 0x1, -R20.reuse ;  /* 0x000000012f2fa824 */ /* 0x100fe200078e0a14 */
[C---:B------:R-:W-:Y:S01]  /*1150*/  ISETP.GT.U32.AND P2, PT, R20.reuse, R53, PT ;  /* 0x000000351400720c */ /* 0x040fe20003f44070 */
[--C-:B------:R-:W-:Y:S01]  /*1160*/  @!P1 IMAD.IADD R23, R23, 0x1, -R20.reuse ;  /* 0x0000000117179824 */ /* 0x100fe200078e0a14 */
[C---:B------:R-:W-:Y:S01]  /*1170*/  ISETP.GT.U32.AND P1, PT, R20.reuse, R45, PT ;  /* 0x0000002d1400720c */ /* 0x040fe20003f24070 */
[--C-:B------:R-:W-:Y:S01]  /*1180*/  @!P5 IMAD.IADD R51, R51, 0x1, -R20.reuse ;  /* 0x000000013333d824 */ /* 0x100fe200078e0a14 */
[C---:B------:R-:W-:Y:S01]  /*1190*/  ISETP.GT.U32.AND P5, PT, R20.reuse, R43, PT ;  /* 0x0000002b1400720c */ /* 0x040fe20003fa4070 */
[----:B------:R-:W-:Y:S01]  /*11a0*/  @!P4 IMAD.IADD R39, R39, 0x1, -R20 ;  /* 0x000000012727c824 */ /* 0x000fe200078e0a14 */
[----:B------:R-:W-:Y:S01]  /*11b0*/  ISETP.GT.U32.AND P4, PT, R20, R47, PT ;  /* 0x0000002f1400720c */ /* 0x000fe20003f84070 */
[----:B------:R-:W-:Y:S01]  /*11c0*/  ULDC UR4, c[0x0][0x234] ;  /* 0x00008d0000047ab9 */ /* 0x000fe20000000800 */
[----:B------:R-:W-:Y:S01]  /*11d0*/  LOP3.LUT R61, R24, 0x10, R85, 0x78, !PT ;  /* 0x00000010183d7812 */ /* 0x000fe200078e7855 */
[----:B------:R-:W-:-:S02]  /*11e0*/  @!P0 IMAD.IADD R22, R22, 0x1, -R21 ;  /* 0x0000000116168824 */ /* 0x000fc400078e0a15 */
[--C-:B------:R-:W-:Y:S01]  /*11f0*/  @!P6 IMAD.IADD R49, R49, 0x1, -R20.reuse ;  /* 0x000000013131e824 */ /* 0x100fe200078e0a14 */
[C---:B------:R-:W-:Y:S01]  /*1200*/  ISETP.GT.U32.AND P6, PT, R20.reuse, R41, PT ;  /* 0x000000291400720c */ /* 0x040fe20003fc4070 */
[--C-:B------:R-:W-:Y:S01]  /*1210*/  @!P2 IMAD.IADD R53, R53, 0x1, -R20.reuse ;  /* 0x000000013535a824 */ /* 0x100fe200078e0a14 */
[----:B------:R-:W-:Y:S01]  /*1220*/  ISETP.GT.U32.AND P0, PT, R21, R22, PT ;  /* 0x000000161500720c */ /* 0x000fe20003f04070 */
[--C-:B------:R-:W-:Y:S01]  /*1230*/  @!P1 IMAD.IADD R45, R45, 0x1, -R20.reuse ;  /* 0x000000012d2d9824 */ /* 0x100fe200078e0a14 */
[C---:B------:R-:W-:Y:S01]  /*1240*/  ISETP.GT.U32.AND P2, PT, R20.reuse, R49, PT ;  /* 0x000000311400720c */ /* 0x040fe20003f44070 */
[--C-:B------:R-:W-:Y:S01]  /*1250*/  @!P5 IMAD.IADD R43, R43, 0x1, -R20.reuse ;  /* 0x000000012b2bd824 */ /* 0x100fe200078e0a14 */
[C---:B------:R-:W-:Y:S01]  /*1260*/  ISETP.GT.U32.AND P1, PT, R20.reuse, R53, PT ;  /* 0x000000351400720c */ /* 0x040fe20003f24070 */
[----:B------:R-:W-:Y:S01]  /*1270*/  @!P4 IMAD.IADD R47, R47, 0x1, -R20 ;  /* 0x000000012f2fc824 */ /* 0x000fe200078e0a14 */
[----:B------:R-:W-:Y:S01]  /*1280*/  ISETP.GT.U32.AND P5, PT, R20, R51, PT ;  /* 0x000000331400720c */ /* 0x000fe20003fa4070 */
[-C--:B------:R-:W-:Y:S01]  /*1290*/  IMAD R95, R4, R91.reuse, RZ ;  /* 0x0000005b045f7224 */ /* 0x080fe200078e02ff */
[----:B------:R-:W-:Y:S01]  /*12a0*/  ISETP.NE.AND P4, PT, R26, RZ, PT ;  /* 0x000000ff1a00720c */ /* 0x000fe20003f85270 */
[----:B------:R-:W-:Y:S01]  /*12b0*/  IMAD R91, R3, R91, RZ ;  /* 0x0000005b035b7224 */ /* 0x000fe200078e02ff */
[----:B------:R-:W-:Y:S01]  /*12c0*/  LOP3.LUT R90, R61, 0x200, R90, 0xf8, !PT ;  /* 0x000002003d5a7812 */ /* 0x000fe200078ef85a */
[--C-:B------:R-:W-:Y:S01]  /*12d0*/  @!P6 IMAD.IADD R41, R41, 0x1, -R20.reuse ;  /* 0x000000012929e824 */ /* 0x100fe200078e0a14 */
[----:B------:R-:W-:Y:S01]  /*12e0*/  ISETP.GT.U32.AND P6, PT, R20, R23, PT ;  /* 0x000000171400720c */ /* 0x000fe20003fc4070 */
[----:B------:R-:W-:Y:S01]  /*12f0*/  @!P0 IMAD.IADD R22, R22, 0x1, -R21 ;  /* 0x0000000116168824 */ /* 0x000fe200078e0a15 */
[----:B------:R-:W-:Y:S01]  /*1300*/  ISETP.GE.AND P0, PT, R83, RZ, PT ;  /* 0x000000ff5300720c */ /* 0x000fe20003f06270 */
[--C-:B------:R-:W-:Y:S01]  /*1310*/  @!P2 IMAD.IADD R49, R49, 0x1, -R20.reuse ;  /* 0x000000013131a824 */ /* 0x100fe200078e0a14 */
[----:B------:R-:W-:Y:S01]  /*1320*/  ISETP.GE.AND P2, PT, R82, RZ, PT ;  /* 0x000000ff5200720c */ /* 0x000fe20003f46270 */
[--C-:B------:R-:W-:Y:S01]  /*1330*/  @!P1 IMAD.IADD R53, R53, 0x1, -R20.reuse ;  /* 0x0000000135359824 */ /* 0x100fe200078e0a14 */
[----:B------:R-:W-:Y:S01]  /*1340*/  ISETP.GE.AND P1, PT, R59, RZ, PT ;  /* 0x000000ff3b00720c */ /* 0x000fe20003f26270 */
[----:B------:R-:W-:Y:S01]  /*1350*/  @!P5 IMAD.IADD R51, R51, 0x1, -R20 ;  /* 0x000000013333d824 */ /* 0x000fe200078e0a14 */
[----:B------:R-:W-:Y:S01]  /*1360*/  ISETP.GE.AND P5, PT, R58, RZ, PT ;  /* 0x000000ff3a00720c */ /* 0x000fe20003fa6270 */
[----:B------:R-:W-:Y:S01]  /*1370*/  @!P3 IMAD.MOV R22, RZ, RZ, -R22 ;  /* 0x000000ffff16b224 */ /* 0x000fe200078e0a16 */
[----:B------:R-:W-:-:S02]  /*1380*/  @!P4 LOP3.LUT R22, RZ, R26, RZ, 0x33, !PT ;  /* 0x0000001aff16c212 */ /* 0x000fc400078e33ff */
[----:B------:R-:W-:Y:S01]  /*1390*/  ISETP.GE.AND P4, PT, R57, RZ, PT ;  /* 0x000000ff3900720c */ /* 0x000fe20003f86270 */
[----:B------:R-:W-:Y:S01]  /*13a0*/  @!P6 IMAD.IADD R23, R23, 0x1, -R20 ;  /* 0x000000011717e824 */ /* 0x000fe200078e0a14 */
[----:B------:R-:W-:Y:S01]  /*13b0*/  ISETP.GE.AND P3, PT, R56, RZ, PT ;  /* 0x000000ff3800720c */ /* 0x000fe20003f66270 */
[----:B------:R-:W-:Y:S01]  /*13c0*/  @!P0 IMAD.MOV R25, RZ, RZ, -R25 ;  /* 0x000000ffff198224 */ /* 0x000fe200078e0a19 */
[----:B------:R-:W-:Y:S01]  /*13d0*/  ISETP.GE.AND P0, PT, R19, RZ, PT ;  /* 0x000000ff1300720c */ /* 0x000fe20003f06270 */
[----:B------:R-:W-:Y:S01]  /*13e0*/  @!P2 IMAD.MOV R29, RZ, RZ, -R29 ;  /* 0x000000ffff1da224 */ /* 0x000fe200078e0a1d */
[----:B------:R-:W-:Y:S01]  /*13f0*/  ISETP.GE.AND P2, PT, R18, RZ, PT ;  /* 0x000000ff1200720c */ /* 0x000fe20003f46270 */
[----:B------:R-:W-:Y:S01]  /*1400*/  @!P1 IMAD.MOV R31, RZ, RZ, -R31 ;  /* 0x000000ffff1f9224 */ /* 0x000fe200078e0a1f */
[----:B------:R-:W-:Y:S01]  /*1410*/  ISETP.GE.AND P1, PT, R17, RZ, PT ;  /* 0x000000ff1100720c */ /* 0x000fe20003f26270 */
[----:B------:R-:W-:Y:S01]  /*1420*/  @!P5 IMAD.MOV R33, RZ, RZ, -R33 ;  /* 0x000000ffff21d224 */ /* 0x000fe200078e0a21 */
[----:B------:R-:W-:Y:S01]  /*1430*/  ISETP.GE.AND P5, PT, R16, RZ, PT ;  /* 0x000000ff1000720c */ /* 0x000fe20003fa6270 */
[----:B------:R-:W-:Y:S01]  /*1440*/  IMAD R22, R22, UR4, RZ ;  /* 0x0000000416167c24 */ /* 0x000fe2000f8e02ff */
[----:B------:R-:W-:Y:S01]  /*1450*/  LOP3.LUT R20, RZ, R27, RZ, 0x33, !PT ;  /* 0x0000001bff147212 */ /* 0x000fe200078e33ff */
        /* <DEDUP_REMOVED lines=12> */
[----:B------:R-:W-:Y:S01]  /*1520*/  ULDC UR4, c[0x0][0x240] ;  /* 0x0000900000047ab9 */ /* 0x000fe20000000800 */
[----:B------:R-:W-:Y:S01]  /*1530*/  SHF.R.S32.HI R26, RZ, 0x6, R87 ;  /* 0x00000006ff1a7819 */ /* 0x000fe20000011457 */
[----:B------:R-:W-:Y:S01]  /*1540*/  @!P4 IMAD.MOV R47, RZ, RZ, -R47 ;  /* 0x000000ffff2fc224 */ /* 0x000fe200078e0a2f */
[----:B------:R-:W-:Y:S01]  /*1550*/  ISETP.NE.AND P4, PT, R27, RZ, PT ;  /* 0x000000ff1b00720c */ /* 0x000fe20003f85270 */
[----:B------:R-:W-:Y:S01]  /*1560*/  @!P3 IMAD.MOV R49, RZ, RZ, -R49 ;  /* 0x000000ffff31b224 */ /* 0x000fe200078e0a31 */
[----:B------:R-:W-:Y:S01]  /*1570*/  SGXT R26, R26, 0x1 ;  /* 0x000000011a1a781a */ /* 0x000fe20000000200 */
[----:B------:R-:W-:Y:S01]  /*1580*/  @!P0 IMAD.MOV R51, RZ, RZ, -R51 ;  /* 0x000000ffff338224 */ /* 0x000fe200078e0a33 */
[C---:B------:R-:W-:Y:S01]  /*1590*/  SEL R25, R20.reuse, R25, !P4 ;  /* 0x0000001914197207 */ /* 0x040fe20006000000 */
[----:B------:R-:W-:Y:S01]  /*15a0*/  @!P2 IMAD.MOV R23, RZ, RZ, -R23 ;  /* 0x000000ffff17a224 */ /* 0x000fe200078e0a17 */
[----:B------:R-:W-:Y:S01]  /*15b0*/  SEL R29, R20, R29, !P4 ;  /* 0x0000001d141d7207 */ /* 0x000fe20006000000 */
[----:B------:R-:W-:Y:S01]  /*15c0*/  @!P1 IMAD.MOV R53, RZ, RZ, -R53 ;  /* 0x000000ffff359224 */ /* 0x000fe200078e0a35 */
[----:B------:R-:W-:Y:S01]  /*15d0*/  LEA R110, P0, R22, UR10, 0x1 ;  /* 0x0000000a166e7c11 */ /* 0x000fe2000f8008ff */
[----:B------:R-:W-:Y:S01]  /*15e0*/  @!P5 IMAD.MOV R55, RZ, RZ, -R55 ;  /* 0x000000ffff37d224 */ /* 0x000fe200078e0a37 */
[C---:B------:R-:W-:Y:S01]  /*15f0*/  SEL R31, R20.reuse, R31, !P4 ;  /* 0x0000001f141f7207 */ /* 0x040fe20006000000 */
[----:B------:R-:W-:Y:S01]  /*1600*/  IMAD R25, R25, UR4, RZ ;  /* 0x0000000419197c24 */ /* 0x000fe2000f8e02ff */
        /* <DEDUP_REMOVED lines=10> */
[----:B------:R-:W-:Y:S01]  /*16b0*/  SEL R37, R20, R37, !P4 ;  /* 0x0000002514257207 */ /* 0x000fe20006000000 */
[----:B------:R-:W-:Y:S01]  /*16c0*/  IMAD R43, R43, UR4, RZ ;  /* 0x000000042b2b7c24 */ /* 0x000fe2000f8e02ff */
[----:B------:R-:W-:Y:S01]  /*16d0*/  LEA.HI.X.SX32 R111, R22, UR11, 0x1, P0 ;  /* 0x0000000b166f7c11 */ /* 0x000fe200080f0eff */
[----:B------:R-:W-:Y:S01]  /*16e0*/  ULDC.64 UR10, c[0x0][0x218] ;  /* 0x00008600000a7ab9 */ /* 0x000fe20000000a00 */
        /* <DEDUP_REMOVED lines=14> */
[----:B------:R-:W-:Y:S01]  /*17d0*/  LEA R32, P2, R25, UR10, 0x1 ;  /* 0x0000000a19207c11 */ /* 0x000fe2000f8408ff */
[----:B------:R-:W-:Y:S01]  /*17e0*/  IMAD R53, R53, UR4, RZ ;  /* 0x0000000435357c24 */ /* 0x000fe2000f8e02ff */
[----:B------:R-:W-:Y:S01]  /*17f0*/  LEA R28, P1, R29, UR10, 0x1 ;  /* 0x0000000a1d1c7c11 */ /* 0x000fe2000f8208ff */
[----:B------:R-:W-:Y:S01]  /*1800*/  IMAD R20, R20, UR4, RZ ;  /* 0x0000000414147c24 */ /* 0x000fe2000f8e02ff */
[----:B------:R-:W-:-:S02]  /*1810*/  LEA.HI.X.SX32 R33, R25, UR11, 0x1, P2 ;  /* 0x0000000b19217c11 */ /* 0x000fc400090f0eff */
[----:B------:R-:W-:Y:S02]  /*1820*/  CS2R R54, SRZ ;  /* 0x0000000000367805 */ /* 0x000fe4000001ff00 */
[----:B------:R-:W-:Y:S02]  /*1830*/  LEA.HI.X.SX32 R29, R29, UR11, 0x1, P1 ;  /* 0x0000000b1d1d7c11 */ /* 0x000fe400088f0eff */
[----:B------:R-:W-:Y:S02]  /*1840*/  LEA R24, P0, R31, UR10, 0x1 ;  /* 0x0000000a1f187c11 */ /* 0x000fe4000f8008ff */
[----:B------:R-:W-:Y:S02]  /*1850*/  LEA R108, P4, R109, UR10, 0x1 ;  /* 0x0000000a6d6c7c11 */ /* 0x000fe4000f8808ff */
[----:B------:R-:W-:Y:S02]  /*1860*/  LEA R78, P3, R39, UR10, 0x1 ;  /* 0x0000000a274e7c11 */ /* 0x000fe4000f8608ff */
[----:B------:R-:W-:-:S02]  /*1870*/  LEA R76, P2, R41, UR10, 0x1 ;  /* 0x0000000a294c7c11 */ /* 0x000fc4000f8408ff */
[----:B------:R-:W-:Y:S02]  /*1880*/  LEA R74, P1, R43, UR10, 0x1 ;  /* 0x0000000a2b4a7c11 */ /* 0x000fe4000f8208ff */
[----:B------:R-:W-:Y:S02]  /*1890*/  LEA R106, P6, R35, UR10, 0x1 ;  /* 0x0000000a236a7c11 */ /* 0x000fe4000f8c08ff */
[----:B------:R-:W-:Y:S02]  /*18a0*/  LEA R80, P5, R37, UR10, 0x1 ;  /* 0x0000000a25507c11 */ /* 0x000fe4000f8a08ff */
[----:B------:R-:W-:Y:S02]  /*18b0*/  LOP3.LUT R26, R26, 0x90, RZ, 0xc0, !PT ;  /* 0x000000901a1a7812 */ /* 0x000fe400078ec0ff */
[----:B------:R-:W-:Y:S02]  /*18c0*/  LEA.HI.X.SX32 R25, R31, UR11, 0x1, P0 ;  /* 0x0000000b1f197c11 */ /* 0x000fe400080f0eff */
[----:B------:R-:W-:-:S02]  /*18d0*/  LEA.HI.X.SX32 R109, R109, UR11, 0x1, P4 ;  /* 0x0000000b6d6d7c11 */ /* 0x000fc4000a0f0eff */
[----:B------:R-:W-:Y:S02]  /*18e0*/  LEA.HI.X.SX32 R79, R39, UR11, 0x1, P3 ;  /* 0x0000000b274f7c11 */ /* 0x000fe400098f0eff */
[----:B------:R-:W-:Y:S02]  /*18f0*/  LEA.HI.X.SX32 R77, R41, UR11, 0x1, P2 ;  /* 0x0000000b294d7c11 */ /* 0x000fe400090f0eff */
[----:B------:R-:W-:Y:S02]  /*1900*/  CS2R R40, SRZ ;  /* 0x0000000000287805 */ /* 0x000fe4000001ff00 */
[----:B------:R-:W-:Y:S02]  /*1910*/  LEA.HI.X.SX32 R75, R43, UR11, 0x1, P1 ;  /* 0x0000000b2b4b7c11 */ /* 0x000fe400088f0eff */
[----:B------:R-:W-:Y:S02]  /*1920*/  CS2R R42, SRZ ;  /* 0x00000000002a7805 */ /* 0x000fe4000001ff00 */
[----:B------:R-:W-:-:S02]  /*1930*/  LEA R114, P0, R45, UR10, 0x1 ;  /* 0x0000000a2d727c11 */ /* 0x000fc4000f8008ff */
[----:B------:R-:W-:Y:S02]  /*1940*/  LEA R72, P4, R47, UR10, 0x1 ;  /* 0x0000000a2f487c11 */ /* 0x000fe4000f8808ff */
[----:B------:R-:W-:Y:S02]  /*1950*/  LEA.HI.X.SX32 R107, R35, UR11, 0x1, P6 ;  /* 0x0000000b236b7c11 */ /* 0x000fe4000b0f0eff */
[----:B------:R-:W-:Y:S02]  /*1960*/  LEA.HI.X.SX32 R81, R37, UR11, 0x1, P5 ;  /* 0x0000000b25517c11 */ /* 0x000fe4000a8f0eff */
[----:B------:R-:W-:Y:S02]  /*1970*/  LEA R34, P3, R23, UR10, 0x1 ;  /* 0x0000000a17227c11 */ /* 0x000fe4000f8608ff */
[----:B------:R-:W-:Y:S02]  /*1980*/  LEA R30, P2, R53, UR10, 0x1 ;  /* 0x0000000a351e7c11 */ /* 0x000fe4000f8408ff */
[----:B------:R-:W-:-:S02]  /*1990*/  LEA R70, P1, R20, UR10, 0x1 ;  /* 0x0000000a14467c11 */ /* 0x000fc4000f8208ff */
[----:B------:R-:W-:Y:S02]  /*19a0*/  LEA R112, P6, R49, UR10, 0x1 ;  /* 0x0000000a31707c11 */ /* 0x000fe4000f8c08ff */
[----:B------:R-:W-:Y:S02]  /*19b0*/  LEA R51, P5, R68, UR10, 0x1 ;  /* 0x0000000a44337c11 */ /* 0x000fe4000f8a08ff */
[----:B------:R-:W-:Y:S02]  /*19c0*/  LOP3.LUT R94, R26, 0x7e, R85, 0x78, !PT ;  /* 0x0000007e1a5e7812 */ /* 0x000fe400078e7855 */
[----:B------:R-:W-:Y:S02]  /*19d0*/  LEA.HI.X.SX32 R115, R45, UR11, 0x1, P0 ;  /* 0x0000000b2d737c11 */ /* 0x000fe400080f0eff */
[----:B------:R-:W-:Y:S02]  /*19e0*/  CS2R R44, SRZ ;  /* 0x00000000002c7805 */ /* 0x000fe4000001ff00 */
[----:B------:R-:W-:-:S02]  /*19f0*/  LEA.HI.X.SX32 R73, R47, UR11, 0x1, P4 ;  /* 0x0000000b2f497c11 */ /* 0x000fc4000a0f0eff */
[----:B------:R-:W-:Y:S02]  /*1a00*/  CS2R R46, SRZ ;  /* 0x00000000002e7805 */ /* 0x000fe4000001ff00 */
[----:B------:R-:W-:Y:S02]  /*1a10*/  LEA.HI.X.SX32 R69, R23, UR11, 0x1, P3 ;  /* 0x0000000b17457c11 */ /* 0x000fe400098f0eff */
[----:B------:R-:W-:Y:S02]  /*1a20*/  CS2R R22, SRZ ;  /* 0x0000000000167805 */ /* 0x000fe4000001ff00 */
[----:B------:R-:W-:Y:S02]  /*1a30*/  LEA.HI.X.SX32 R71, R53, UR11, 0x1, P2 ;  /* 0x0000000b35477c11 */ /* 0x000fe400090f0eff */
[----:B------:R-:W-:Y:S02]  /*1a40*/  CS2R R52, SRZ ;  /* 0x0000000000347805 */ /* 0x000fe4000001ff00 */
[----:B------:R-:W-:-:S02]  /*1a50*/  LEA.HI.X.SX32 R113, R20, UR11, 0x1, P1 ;  /* 0x0000000b14717c11 */ /* 0x000fc400088f0eff */
[----:B------:R-:W-:Y:S02]  /*1a60*/  CS2R R20, SRZ ;  /* 0x0000000000147805 */ /* 0x000fe4000001ff00 */
[----:B------:R-:W-:Y:S02]  /*1a70*/  LEA.HI.X.SX32 R39, R49, UR11, 0x1, P6 ;  /* 0x0000000b31277c11 */ /* 0x000fe4000b0f0eff */
[----:B------:R-:W-:Y:S02]  /*1a80*/  LEA.HI.X.SX32 R68, R68, UR11, 0x1, P5 ;  /* 0x0000000b44447c11 */ /* 0x000fe4000a8f0eff */
[----:B------:R-:W-:Y:S02]  /*1a90*/  LOP3.LUT R87, R87, 0x40, RZ, 0xc0, !PT ;  /* 0x0000004057577812 */ /* 0x000fe400078ec0ff */
[----:B------:R-:W-:Y:S02]  /*1aa0*/  LOP3.LUT R97, R94, 0x20, RZ, 0x3c, !PT ;  /* 0x000000205e617812 */ /* 0x000fe400078e3cff */
[----:B------:R-:W-:-:S07]  /*1ab0*/  LOP3.LUT R92, R90, 0x20, RZ, 0x3c, !PT ;  /* 0x000000205a5c7812 */ /* 0x000fce00078e3cff */
.L_x_2:
[----:B------:R-:W-:Y:S01]  /*1ac0*/  ISETP.GE.AND P0, PT, R0, UR6, PT ;  /* 0x0000000600007c0c */ /* 0x000fe2000bf06270 */
[----:B------:R-:W-:Y:S01]  /*1ad0*/  IMAD.WIDE R60, R102, 0x2, R110 ;  /* 0x00000002663c7825 */ /* 0x000fe200078e026e */
[----:B------:R-:W-:Y:S02]  /*1ae0*/  ISETP.GE.AND P1, PT, R4, UR6, PT ;  /* 0x0000000604007c0c */ /* 0x000fe4000bf26270 */
[----:B------:R-:W-:Y:S01]  /*1af0*/  PRMT R35, RZ, 0x7610, R35 ;  /* 0x00007610ff237816 */ /* 0x000fe20000000023 */
[----:B------:R-:W-:Y:S01]  /*1b00*/  IMAD.WIDE R26, R95, 0x2, R110 ;  /* 0x000000025f1a7825 */ /* 0x000fe200078e026e */
[----:B------:R-:W-:-:S07]  /*1b10*/  PRMT R37, RZ, 0x7610, R37 ;  /* 0x00007610ff257816 */ /* 0x000fce0000000025 */
[----:B------:R-:W2:Y:S01]  /*1b20*/  @!P0 LDG.E.U16 R35, desc[UR8][R60.64] ;  /* 0x000000083c238981 */ /* 0x000ea2000c1e1500 */
[----:B------:R-:W-:-:S03]  /*1b30*/  ISETP.GE.AND P0, PT, R3, UR6, PT ;  /* 0x0000000603007c0c */ /* 0x000fc6000bf06270 */
[----:B------:R0:W3:Y:S01]  /*1b40*/  @!P1 LDG.E.U16 R37, desc[UR8][R26.64] ;  /* 0x000000081a259981 */ /* 0x0000e2000c1e1500 */
[----:B------:R-:W-:Y:S01]  /*1b50*/  ISETP.GE.AND P1, PT, R5, UR6, PT ;  /* 0x0000000605007c0c */ /* 0x000fe2000bf26270 */
[----:B------:R-:W-:Y:S01]  /*1b60*/  IMAD.WIDE R48, R91, 0x2, R110 ;  /* 0x000000025b307825 */ /* 0x000fe200078e026e */
[----:B------:R-:W-:Y:S02]  /*1b70*/  PRMT R50, RZ, 0x7610, R50 ;  /* 0x00007610ff327816 */ /* 0x000fe40000000032 */
[----:B------:R-:W-:Y:S01]  /*1b80*/  PRMT R38, RZ, 0x7610, R38 ;  /* 0x00007610ff267816 */ /* 0x000fe20000000026 */
[----:B------:R-:W-:Y:S01]  /*1b90*/  IMAD.WIDE R62, R93, 0x2, R110 ;  /* 0x000000025d3e7825 */ /* 0x000fe200078e026e */
[----:B------:R-:W-:Y:S02]  /*1ba0*/  ISETP.GE.AND P2, PT, R6, UR6, PT ;  /* 0x0000000606007c0c */ /* 0x000fe4000bf46270 */
[----:B------:R-:W-:Y:S01]  /*1bb0*/  ISETP.GE.AND P3, PT, R7, UR6, PT ;  /* 0x0000000607007c0c */ /* 0x000fe2000bf66270 */
[----:B------:R-:W4:Y:S01]  /*1bc0*/  @!P0 LDG.E.U16 R50, desc[UR8][R48.64] ;  /* 0x0000000830328981 */ /* 0x000f22000c1e1500 */
[----:B------:R-:W-:-:S03]  /*1bd0*/  ISETP.GE.AND P0, PT, R8, UR6, PT ;  /* 0x0000000608007c0c */ /* 0x000fc6000bf06270 */
[----:B------:R1:W5:Y:S01]  /*1be0*/  @!P1 LDG.E.U16 R38, desc[UR8][R62.64] ;  /* 0x000000083e269981 */ /* 0x000362000c1e1500 */
[----:B------:R-:W-:Y:S01]  /*1bf0*/  ISETP.GE.AND P1, PT, R9, UR6, PT ;  /* 0x0000000609007c0c */ /* 0x000fe2000bf26270 */
[----:B------:R-:W-:Y:S01]  /*1c00*/  IMAD.WIDE R64, R104, 0x2, R110 ;  /* 0x0000000268407825 */ /* 0x000fe200078e026e */
[----:B------:R-:W-:Y:S02]  /*1c10*/  PRMT R31, RZ, 0x7610, R31 ;  /* 0x00007610ff1f7816 */ /* 0x000fe4000000001f */
[----:B------:R-:W-:Y:S01]  /*1c20*/  PRMT R36, RZ, 0x7610, R36 ;  /* 0x00007610ff247816 */ /* 0x000fe20000000024 */
[----:B------:R-:W-:Y:S01]  /*1c30*/  IMAD.WIDE R66, R99, 0x2, R110 ;  /* 0x0000000263427825 */ /* 0x000fe200078e026e */
[----:B0-----:R-:W-:Y:S02]  /*1c40*/  PRMT R27, RZ, 0x7610, R27 ;  /* 0x00007610ff1b7816 */ /* 0x001fe4000000001b */
[----:B------:R-:W-:Y:S01]  /*1c50*/  PRMT R26, RZ, 0x7610, R26 ;  /* 0x00007610ff1a7816 */ /* 0x000fe2000000001a */
[----:B------:R-:W-:Y:S01]  /*1c60*/  IMAD.WIDE R60, R100, 0x2, R110 ;  /* 0x00000002643c7825 */ /* 0x000fe200078e026e */
[----:B------:R0:W4:Y:S01]  /*1c70*/  @!P2 LDG.E.U16 R31, desc[UR8][R64.64] ;  /* 0x00000008401fa981 */ /* 0x000122000c1e1500 */
[----:B------:R-:W-:-:S02]  /*1c80*/  ISETP.GE.AND P4, PT, R2, UR6, PT ;  /* 0x0000000602007c0c */ /* 0x000fc4000bf86270 */
[----:B-1----:R-:W-:Y:S01]  /*1c90*/  IMAD.WIDE R62, R98, 0x2, R110 ;  /* 0x00000002623e7825 */ /* 0x002fe200078e026e */
[----:B------:R-:W5:Y:S04]  /*1ca0*/  @!P3 LDG.E.U16 R36, desc[UR8][R66.64] ;  /* 0x000000084224b981 */ /* 0x000f68000c1e1500 */
[----:B------:R1:W5:Y:S04]  /*1cb0*/  @!P0 LDG.E.U16 R27, desc[UR8][R60.64] ;  /* 0x000000083c1b8981 */ /* 0x000368000c1e1500 */
[----:B------:R1:W5:Y:S01]  /*1cc0*/  @!P1 LDG.E.U16 R26, desc[UR8][R62.64] ;  /* 0x000000083e1a9981 */ /* 0x000362000c1e1500 */
[----:B------:R-:W-:Y:S01]  /*1cd0*/  BAR.SYNC.DEFER_BLOCKING 0x0 ;  /* 0x0000000000007b1d */ /* 0x000fe20000010000 */
[----:B0-----:R-:W-:-:S02]  /*1ce0*/  IMAD.MOV.U32 R64, RZ, RZ, R34 ;  /* 0x000000ffff407224 */ /* 0x001fc400078e0022 */
[----:B------:R-:W-:Y:S02]  /*1cf0*/  IMAD.MOV.U32 R65, RZ, RZ, R69 ;  /* 0x000000ffff417224 */ /* 0x000fe400078e0045 */
[----:B-1----:R-:W-:Y:S02]  /*1d00*/  IMAD.MOV.U32 R60, RZ, RZ, R70 ;  /* 0x000000ffff3c7224 */ /* 0x002fe400078e0046 */
[--C-:B------:R-:W-:Y:S01]  /*1d10*/  IMAD.MOV.U32 R62, RZ, RZ, R51.reuse ;  /* 0x000000ffff3e7224 */ /* 0x100fe200078e0033 */
[----:B------:R-:W-:Y:S01]  /*1d20*/  PRMT R51, RZ, 0x7610, R51 ;  /* 0x00007610ff337816 */ /* 0x000fe20000000033 */
[----:B------:R-:W-:Y:S02]  /*1d30*/  IMAD.MOV.U32 R61, RZ, RZ, R113 ;  /* 0x000000ffff3d7224 */ /* 0x000fe400078e0071 */
[----:B------:R-:W-:Y:S02]  /*1d40*/  IMAD.MOV.U32 R66, RZ, RZ, R30 ;  /* 0x000000ffff427224 */ /* 0x000fe400078e001e */
[----:B------:R-:W-:-:S02]  /*1d50*/  IMAD.MOV.U32 R67, RZ, RZ, R71 ;  /* 0x000000ffff437224 */ /* 0x000fc400078e0047 */
[C---:B------:R-:W-:Y:S01]  /*1d60*/  IMAD.WIDE R70, R105.reuse, 0x2, R64 ;  /* 0x0000000269467825 */ /* 0x040fe200078e0240 */
[----:B------:R-:W-:Y:S02]  /*1d70*/  PRMT R113, RZ, 0x7610, R113 ;  /* 0x00007610ff717816 */ /* 0x000fe40000000071 */
[----:B------:R-:W-:Y:S01]  /*1d80*/  PRMT R30, RZ, 0x7610, R30 ;  /* 0x00007610ff1e7816 */ /* 0x000fe2000000001e */
[----:B------:R-:W-:Y:S02]  /*1d90*/  IMAD.MOV.U32 R63, RZ, RZ, R68 ;  /* 0x000000ffff3f7224 */ /* 0x000fe400078e0044 */
[C---:B------:R-:W-:Y:S01]  /*1da0*/  IMAD.WIDE R48, R105.reuse, 0x2, R60 ;  /* 0x0000000269307825 */ /* 0x040fe200078e023c */
[----:B------:R0:W5:Y:S03]  /*1db0*/  @!P4 LDG.E.U16 R51, desc[UR8][R70.64] ;  /* 0x000000084633c981 */ /* 0x000166000c1e1500 */
[----:B------:R-:W-:Y:S01]  /*1dc0*/  IMAD.WIDE R68, R105, 0x2, R66 ;  /* 0x0000000269447825 */ /* 0x000fe200078e0242 */
[----:B------:R1:W5:Y:S04]  /*1dd0*/  @!P4 LDG.E.U16 R113, desc[UR8][R48.64] ;  /* 0x000000083071c981 */ /* 0x000368000c1e1500 */
[----:B------:R1:W5:Y:S01]  /*1de0*/  @!P4 LDG.E.U16 R30, desc[UR8][R68.64] ;  /* 0x00000008441ec981 */ /* 0x000362000c1e1500 */
[----:B0-----:R-:W-:-:S02]  /*1df0*/  IMAD.MOV.U32 R70, RZ, RZ, R112 ;  /* 0x000000ffff467224 */ /* 0x001fc400078e0070 */
[----:B------:R-:W-:Y:S01]  /*1e00*/  IMAD.MOV.U32 R71, RZ, RZ, R39 ;  /* 0x000000ffff477224 */ /* 0x000fe200078e0027 */
[----:B-1----:R-:W-:Y:S01]  /*1e10*/  PRMT R49, RZ, 0x7610, R49 ;  /* 0x00007610ff317816 */ /* 0x002fe20000000031 */
[----:B------:R-:W-:Y:S02]  /*1e20*/  IMAD.MOV.U32 R68, RZ, RZ, R72 ;  /* 0x000000ffff447224 */ /* 0x000fe400078e0048 */
[----:B------:R-:W-:Y:S02]  /*1e30*/  IMAD.MOV.U32 R69, RZ, RZ, R73 ;  /* 0x000000ffff457224 */ /* 0x000fe400078e0049 */
[----:B------:R-:W-:Y:S01]  /*1e40*/  IMAD.WIDE R72, R105, 0x2, R70 ;  /* 0x0000000269487825 */ /* 0x000fe200078e0246 */
[----:B------:R-:W-:-:S04]  /*1e50*/  PRMT R34, RZ, 0x7610, R34 ;  /* 0x00007610ff227816 */ /* 0x000fc80000000022 */
[----:B------:R0:W5:Y:S01]  /*1e60*/  @!P4 LDG.E.U16 R49, desc[UR8][R72.64] ;  /* 0x000000084831c981 */ /* 0x000162000c1e1500 */
[----:B------:R-:W-:Y:S01]  /*1e70*/  IMAD.WIDE R116, R105, 0x2, R62 ;  /* 0x0000000269747825 */ /* 0x000fe200078e023e */
[----:B------:R-:W-:-:S04]  /*1e80*/  PRMT R39, RZ, 0x7610, R39 ;  /* 0x00007610ff277816 */ /* 0x000fc80000000027 */
[----:B------:R1:W5:Y:S01]  /*1e90*/  @!P4 LDG.E.U16 R34, desc[UR8][R116.64] ;  /* 0x000000087422c981 */ /* 0x000362000c1e1500 */
[----:B0-----:R-:W-:Y:S02]  /*1ea0*/  IMAD.MOV.U32 R72, RZ, RZ, R114 ;  /* 0x000000ffff487224 */ /* 0x001fe400078e0072 */
[----:B------:R-:W-:Y:S02]  /*1eb0*/  IMAD.MOV.U32 R73, RZ, RZ, R115 ;  /* 0x000000ffff497224 */ /* 0x000fe400078e0073 */
[----:B------:R-:W-:Y:S01]  /*1ec0*/  IMAD.WIDE R114, R105, 0x2, R72 ;  /* 0x0000000269727825 */ /* 0x000fe200078e0248 */
[----:B-1----:R-:W-:-:S04]  /*1ed0*/  PRMT R116, RZ, 0x7610, R116 ;  /* 0x00007610ff747816 */ /* 0x002fc80000000074 */
[----:B------:R0:W5:Y:S01]  /*1ee0*/  @!P4 LDG.E.U16 R39, desc[UR8][R114.64] ;  /* 0x000000087227c981 */ /* 0x000162000c1e1500 */
[----:B------:R-:W-:Y:S01]  /*1ef0*/  PRMT R48, RZ, 0x7610, R48 ;  /* 0x00007610ff307816 */ /* 0x000fe20000000030 */
[C---:B------:R-:W-:Y:S01]  /*1f00*/  IMAD.WIDE R120, R105.reuse, 0x2, R68 ;  /* 0x0000000269787825 */ /* 0x040fe200078e0244 */
[----:B------:R-:W-:Y:S02]  /*1f10*/  PRMT R125, RZ, 0x7610, R125 ;  /* 0x00007610ff7d7816 */ /* 0x000fe4000000007d */
[----:B------:R-:W-:Y:S01]  /*1f20*/  PRMT R112, RZ, 0x7610, R112 ;  /* 0x00007610ff707816 */ /* 0x000fe20000000070 */
[C---:B------:R-:W-:Y:S01]  /*1f30*/  IMAD.WIDE R118, R105.reuse, 0x2, R74 ;  /* 0x0000000269767825 */ /* 0x040fe200078e024a */
[----:B------:R-:W-:Y:S01]  /*1f40*/  PRMT R117, RZ, 0x7610, R117 ;  /* 0x00007610ff757816 */ /* 0x000fe20000000075 */
[----:B------:R1:W5:Y:S02]  /*1f50*/  @!P4 LDG.E.U16 R48, desc[UR8][R120.64] ;  /* 0x000000087830c981 */ /* 0x000364000c1e1500 */
[----:B0-----:R-:W-:-:S02]  /*1f60*/  IMAD.WIDE R114, R105, 0x2, R78 ;  /* 0x0000000269727825 */ /* 0x001fc400078e024e */
[----:B------:R-:W5:Y:S04]  /*1f70*/  @!P4 LDG.E.U16 R112, desc[UR8][R118.64] ;  /* 0x000000087670c981 */ /* 0x000f68000c1e1500 */
[----:B------:R0:W5:Y:S01]  /*1f80*/  @!P4 LDG.E.U16 R116, desc[UR8][R114.64] ;  /* 0x000000087274c981 */ /* 0x000162000c1e1500 */
[C---:B------:R-:W-:Y:S01]  /*1f90*/  IMAD.WIDE R122, R105.reuse, 0x2, R76 ;  /* 0x00000002697a7825 */ /* 0x040fe200078e024c */
[----:B-1----:R-:W-:Y:S02]  /*1fa0*/  PRMT R121, RZ, 0x7610, R121 ;  /* 0x00007610ff797816 */ /* 0x002fe40000000079 */
[----:B------:R-:W-:Y:S02]  /*1fb0*/  PRMT R120, RZ, 0x7610, R120 ;  /* 0x00007610ff787816 */ /* 0x000fe40000000078 */
[----:B------:R1:W5:Y:S01]  /*1fc0*/  @!P4 LDG.E.U16 R117, desc[UR8][R122.64] ;  /* 0x000000087a75c981 */ /* 0x000362000c1e1500 */
[----:B0-----:R-:W-:Y:S01]  /*1fd0*/  IMAD.WIDE R114, R105, 0x2, R108 ;  /* 0x0000000269727825 */ /* 0x001fe200078e026c */
[----:B------:R-:W-:-:S04]  /*1fe0*/  PRMT R124, RZ, 0x7610, R124 ;  /* 0x00007610ff7c7816 */ /* 0x000fc8000000007c */
[----:B------:R0:W5:Y:S01]  /*1ff0*/  @!P4 LDG.E.U16 R125, desc[UR8][R114.64] ;  /* 0x00000008727dc981 */ /* 0x000162000c1e1500 */
[----:B------:R-:W-:-:S04]  /*2000*/  IMAD.WIDE R118, R105, 0x2, R80 ;  /* 0x0000000269767825 */ /* 0x000fc800078e0250 */
[C---:B-1----:R-:W-:Y:S01]  /*2010*/  IMAD.WIDE R122, R105.reuse, 0x2, R106 ;  /* 0x00000002697a7825 */ /* 0x042fe200078e026a */
[----:B------:R1:W5:Y:S03]  /*2020*/  @!P4 LDG.E.U16 R121, desc[UR8][R118.64] ;  /* 0x000000087679c981 */ /* 0x000366000c1e1500 */
[----:B0-----:R-:W-:Y:S01]  /*2030*/  IMAD.MOV.U32 R114, RZ, RZ, R24 ;  /* 0x000000ffff727224 */ /* 0x001fe200078e0018 */
[----:B------:R0:W5:Y:S01]  /*2040*/  @!P4 LDG.E.U16 R120, desc[UR8][R122.64] ;  /* 0x000000087a78c981 */ /* 0x000162000c1e1500 */
[----:B------:R-:W-:Y:S02]  /*2050*/  IMAD.MOV.U32 R115, RZ, RZ, R25 ;  /* 0x000000ffff737224 */ /* 0x000fe400078e0019 */
[----:B------:R-:W-:-:S04]  /*2060*/  IMAD.WIDE R24, R105, 0x2, R114 ;  /* 0x0000000269187825 */ /* 0x000fc800078e0272 */
[----:B-1----:R-:W-:Y:S01]  /*2070*/  IMAD.MOV.U32 R118, RZ, RZ, R28 ;  /* 0x000000ffff767224 */ /* 0x002fe200078e001c */
[----:B------:R1:W5:Y:S01]  /*2080*/  @!P4 LDG.E.U16 R124, desc[UR8][R24.64] ;  /* 0x00000008187cc981 */ /* 0x000362000c1e1500 */
[----:B------:R-:W-:Y:S02]  /*2090*/  IMAD.MOV.U32 R119, RZ, RZ, R29 ;  /* 0x000000ffff777224 */ /* 0x000fe400078e001d */
[----:B0-----:R-:W-:Y:S02]  /*20a0*/  IMAD.MOV.U32 R122, RZ, RZ, R32 ;  /* 0x000000ffff7a7224 */ /* 0x001fe400078e0020 */
[----:B------:R-:W-:Y:S02]  /*20b0*/  IMAD.MOV.U32 R123, RZ, RZ, R33 ;  /* 0x000000ffff7b7224 */ /* 0x000fe400078e0021 */
[----:B------:R-:W-:Y:S01]  /*20c0*/  IMAD.WIDE R28, R105, 0x2, R118 ;  /* 0x00000002691c7825 */ /* 0x000fe200078e0276 */
[----:B-1----:R-:W-:-:S03]  /*20d0*/  PRMT R25, RZ, 0x7610, R25 ;  /* 0x00007610ff197816 */ /* 0x002fc60000000019 */
[----:B------:R-:W-:Y:S01]  /*20e0*/  IMAD.WIDE R32, R105, 0x2, R122 ;  /* 0x0000000269207825 */ /* 0x000fe200078e027a */
[----:B------:R-:W-:Y:S02]  /*20f0*/  PRMT R24, RZ, 0x7610, R24 ;  /* 0x00007610ff187816 */ /* 0x000fe40000000018 */
[----:B------:R-:W5:Y:S04]  /*2100*/  @!P4 LDG.E.U16 R25, desc[UR8][R28.64] ;  /* 0x000000081c19c981 */ /* 0x000f68000c1e1500 */
[----:B------:R-:W5:Y:S01]  /*2110*/  @!P4 LDG.E.U16 R24, desc[UR8][R32.64] ;  /* 0x000000082018c981 */ /* 0x000f62000c1e1500 */
[----:B------:R-:W-:-:S05]  /*2120*/  VIADD R96, R96, 0xffffffff ;  /* 0xffffffff60607836 */ /* 0x000fca0000000000 */
[----:B------:R-:W-:Y:S01]  /*2130*/  ISETP.NE.U32.AND P0, PT, R96, RZ, PT ;  /* 0x000000ff6000720c */ /* 0x000fe20003f05070 */
[----:B--2---:R-:W-:Y:S04]  /*2140*/  STS.U16 [R94+UR5+0x1000], R35 ;  /* 0x001000235e007988 */ /* 0x004fe80008000405 */
[----:B---3--:R-:W-:Y:S04]  /*2150*/  STS.U16 [R94+UR5+0x1200], R37 ;  /* 0x001200255e007988 */ /* 0x008fe80008000405 */
[----:B----4-:R-:W-:Y:S04]  /*2160*/  STS.U16 [R94+UR5+0x1400], R31 ;  /* 0x0014001f5e007988 */ /* 0x010fe80008000405 */
[----:B-----5:R-:W-:Y:S04]  /*2170*/  STS.U16 [R94+UR5+0x1600], R27 ;  /* 0x0016001b5e007988 */ /* 0x020fe80008000405 */
[----:B------:R-:W-:Y:S04]  /*2180*/  STS.U16 [R97+UR5+0x1100], R50 ;  /* 0x0011003261007988 */ /* 0x000fe80008000405 */
[----:B------:R-:W-:Y:S04]  /*2190*/  STS.U16 [R97+UR5+0x1300], R38 ;  /* 0x0013002661007988 */ /* 0x000fe80008000405 */
[----:B------:R-:W-:Y:S04]  /*21a0*/  STS.U16 [R97+UR5+0x1500], R36 ;  /* 0x0015002461007988 */ /* 0x000fe80008000405 */
[----:B------:R-:W-:Y:S04]  /*21b0*/  STS.U16 [R97+UR5+0x1700], R26 ;  /* 0x0017001a61007988 */ /* 0x000fe80008000405 */
[----:B------:R-:W-:Y:S04]  /*21c0*/  STS.U16 [R94+UR5+0x200], R51 ;  /* 0x000200335e007988 */ /* 0x000fe80008000405 */
[----:B------:R-:W-:Y:S04]  /*21d0*/  STS.U16 [R94+UR5], R113 ;  /* 0x000000715e007988 */ /* 0x000fe80008000405 */
[----:B------:R-:W-:Y:S04]  /*21e0*/  STS.U16 [R94+UR5+0x400], R49 ;  /* 0x000400315e007988 */ /* 0x000fe80008000405 */
        /* <DEDUP_REMOVED lines=12> */
[----:B------:R-:W-:Y:S01]  /*22b0*/  STS.U16 [R97+UR5+0xf00], R24 ;  /* 0x000f001861007988 */ /* 0x000fe20008000405 */
[----:B------:R-:W-:Y:S06]  /*22c0*/  BAR.SYNC.DEFER_BLOCKING 0x0 ;  /* 0x0000000000007b1d */ /* 0x000fec0000010000 */
[----:B------:R-:W-:Y:S04]  /*22d0*/  LDSM.16.MT88.4 R36, [R90+UR5+0x1000] ;  /* 0x001000055a24783b */ /* 0x000fe80008004200 */
[----:B------:R-:W0:Y:S04]  /*22e0*/  LDSM.16.M88.4 R24, [R89] ;  /* 0x000000005918783b */ /* 0x000e280000000200 */
[----:B------:R-:W1:Y:S04]  /*22f0*/  LDSM.16.M88.4 R28, [R89+0x800] ;  /* 0x00080000591c783b */ /* 0x000e680000000200 */
[----:B------:R-:W2:Y:S04]  /*2300*/  LDSM.16.MT88.4 R32, [R92+UR5+0x1000] ;  /* 0x001000055c20783b */ /* 0x000ea80008004200 */
[----:B------:R-:W3:Y:S01]  /*2310*/  LDSM.16.MT88.4 R48, [R90+UR5+0x1400] ;  /* 0x001400055a30783b */ /* 0x000ee20008004200 */
[C---:B0-----:R-:W-:Y:S06]  /*2320*/  HMMA.16816.F32.BF16 R44, R36.reuse, R24, R44 ;  /* 0x00000018242c723c */ /* 0x041fec000004182c */
[-C--:B-1----:R-:W-:Y:S01]  /*2330*/  HMMA.16816.F32.BF16 R52, R36, R28.reuse, R52 ;  /* 0x0000001c2434723c */ /* 0x082fe20000041834 */
[----:B------:R-:W0:Y:S05]  /*2340*/  LDSM.16.MT88.4 R36, [R92+UR5+0x1400] ;  /* 0x001400055c24783b */ /* 0x000e2a0008004200 */
[C---:B--2---:R-:W-:Y:S06]  /*2350*/  HMMA.16816.F32.BF16 R20, R32.reuse, R28, R20 ;  /* 0x0000001c2014723c */ /* 0x044fec0000041814 */
[----:B------:R-:W-:Y:S01]  /*2360*/  HMMA.16816.F32.BF16 R40, R32, R24, R40 ;  /* 0x000000182028723c */ /* 0x000fe20000041828 */
[----:B------:R-:W-:Y:S01]  /*2370*/  IMAD.WIDE R112, R103, 0x2, R70 ;  /* 0x0000000267707825 */ /* 0x000fe200078e0246 */
[----:B------:R-:W-:-:S03]  /*2380*/  UIADD3 UR6, UR6, -0x20, URZ ;  /* 0xffffffe006067890 */ /* 0x000fc6000fffe03f */
[C---:B------:R-:W-:Y:S01]  /*2390*/  IMAD.WIDE R62, R103.reuse, 0x2, R62 ;  /* 0x00000002673e7825 */ /* 0x040fe200078e023e */
[----:B---3--:R-:W-:Y:S03]  /*23a0*/  HMMA.16816.F32.BF16 R44, R48, R26, R44 ;  /* 0x0000001a302c723c */ /* 0x008fe6000004182c */
[----:B------:R-:W-:-:S03]  /*23b0*/  IMAD.WIDE R34, R103, 0x2, R64 ;  /* 0x0000000267227825 */ /* 0x000fc600078e0240 */
[----:B------:R-:W-:Y:S01]  /*23c0*/  HMMA.16816.F32.BF16 R52, R48, R30, R52 ;  /* 0x0000001e3034723c */ /* 0x000fe20000041834 */
[----:B------:R-:W-:-:S04]  /*23d0*/  IMAD.WIDE R60, R103, 0x2, R60 ;  /* 0x00000002673c7825 */ /* 0x000fc800078e023c */
[----:B------:R-:W-:-:S04]  /*23e0*/  IMAD.WIDE R24, R103, 0x2, R114 ;  /* 0x0000000267187825 */ /* 0x000fc800078e0272 */
[----:B------:R-:W-:-:S04]  /*23f0*/  IMAD.WIDE R114, R103, 0x2, R72 ;  /* 0x0000000267727825 */ /* 0x000fc800078e0248 */
[C---:B------:R-:W-:Y:S01]  /*2400*/  IMAD.WIDE R72, R103.reuse, 0x2, R68 ;  /* 0x0000000267487825 */ /* 0x040fe200078e0244 */
[----:B0-----:R-:W-:Y:S03]  /*2410*/  HMMA.16816.F32.BF16 R20, R36, R30, R20 ;  /* 0x0000001e2414723c */ /* 0x001fe60000041814 */
[----:B------:R-:W-:-:S03]  /*2420*/  IMAD.WIDE R32, R103, 0x2, R122 ;  /* 0x0000000267207825 */ /* 0x000fc600078e027a */
[----:B------:R-:W-:Y:S01]  /*2430*/  HMMA.16816.F32.BF16 R40, R36, R26, R40 ;  /* 0x0000001a2428723c */ /* 0x000fe20000041828 */
[----:B------:R-:W-:-:S04]  /*2440*/  IMAD.WIDE R30, R103, 0x2, R66 ;  /* 0x00000002671e7825 */ /* 0x000fc800078e0242 */
[----:B------:R-:W-:-:S04]  /*2450*/  IMAD.WIDE R28, R103, 0x2, R118 ;  /* 0x00000002671c7825 */ /* 0x000fc800078e0276 */
[----:B------:R-:W-:Y:S02]  /*2460*/  IMAD.MOV.U32 R39, RZ, RZ, R113 ;  /* 0x000000ffff277224 */ /* 0x000fe400078e0071 */
[----:B------:R-:W-:-:S04]  /*2470*/  IMAD.WIDE R108, R103, 0x2, R108 ;  /* 0x00000002676c7825 */ /* 0x000fc800078e026c */
[----:B------:R-:W-:-:S04]  /*2480*/  IMAD.WIDE R106, R103, 0x2, R106 ;  /* 0x00000002676a7825 */ /* 0x000fc800078e026a */
[----:B------:R-:W-:-:S04]  /*2490*/  IMAD.WIDE R80, R103, 0x2, R80 ;  /* 0x0000000267507825 */ /* 0x000fc800078e0250 */
[----:B------:R-:W-:-:S04]  /*24a0*/  IMAD.WIDE R78, R103, 0x2, R78 ;  /* 0x00000002674e7825 */ /* 0x000fc800078e024e */
[----:B------:R-:W-:-:S04]  /*24b0*/  IMAD.WIDE R76, R103, 0x2, R76 ;  /* 0x00000002674c7825 */ /* 0x000fc800078e024c */
[----:B------:R-:W-:-:S04]  /*24c0*/  IMAD.WIDE R74, R103, 0x2, R74 ;  /* 0x00000002674a7825 */ /* 0x000fc800078e024a */
[----:B------:R-:W-:Y:S02]  /*24d0*/  IMAD.MOV.U32 R51, RZ, RZ, R62 ;  /* 0x000000ffff337224 */ /* 0x000fe400078e003e */
[----:B------:R-:W-:Y:S02]  /*24e0*/  IMAD.MOV.U32 R68, RZ, RZ, R63 ;  /* 0x000000ffff447224 */ /* 0x000fe400078e003f */
[----:B------:R-:W-:Y:S02]  /*24f0*/  IMAD.MOV.U32 R69, RZ, RZ, R35 ;  /* 0x000000ffff457224 */ /* 0x000fe400078e0023 */
[----:B------:R-:W-:-:S04]  /*2500*/  IMAD.WIDE R110, R101, 0x2, R110 ;  /* 0x00000002656e7825 */ /* 0x000fc800078e026e */
[----:B------:R-:W-:Y:S02]  /*2510*/  IMAD.MOV.U32 R71, RZ, RZ, R31 ;  /* 0x000000ffff477224 */ /* 0x000fe400078e001f */
[----:B------:R-:W-:Y:S02]  /*2520*/  IMAD.MOV.U32 R70, RZ, RZ, R60 ;  /* 0x000000ffff467224 */ /* 0x000fe400078e003c */
[----:B------:R-:W-:Y:S01]  /*2530*/  IMAD.MOV.U32 R113, RZ, RZ, R61 ;  /* 0x000000ffff717224 */ /* 0x000fe200078e003d */
[----:B------:R-:W-:Y:S06]  /*2540*/  @P0 BRA `(.L_x_2) ;  /* 0xfffffff4005c0947 */ /* 0x000fec000383ffff */
[----:B------:R-:W-:Y:S02]  /*2550*/  F2FP.BF16.F32.PACK_AB R23, R23, R43 ;  /* 0x0000002b1717723e */ /* 0x000fe400000010ff */
[----:B------:R-:W-:Y:S02]  /*2560*/  F2FP.BF16.F32.PACK_AB R22, R22, R42 ;  /* 0x0000002a1616723e */ /* 0x000fe400000010ff */
[----:B------:R-:W-:Y:S02]  /*2570*/  F2FP.BF16.F32.PACK_AB R21, R21, R41 ;  /* 0x000000291515723e */ /* 0x000fe400000010ff */
[----:B------:R-:W-:Y:S02]  /*2580*/  F2FP.BF16.F32.PACK_AB R20, R20, R40 ;  /* 0x000000281414723e */ /* 0x000fe400000010ff */
[----:B------:R-:W-:Y:S02]  /*2590*/  F2FP.BF16.F32.PACK_AB R47, R55, R47 ;  /* 0x0000002f372f723e */ /* 0x000fe400000010ff */
[----:B------:R-:W-:-:S02]  /*25a0*/  F2FP.BF16.F32.PACK_AB R46, R54, R46 ;  /* 0x0000002e362e723e */ /* 0x000fc400000010ff */
[----:B------:R-:W-:Y:S02]  /*25b0*/  F2FP.BF16.F32.PACK_AB R45, R53, R45 ;  /* 0x0000002d352d723e */ /* 0x000fe400000010ff */
[----:B------:R-:W-:-:S07]  /*25c0*/  F2FP.BF16.F32.PACK_AB R44, R52, R44 ;  /* 0x0000002c342c723e */ /* 0x000fce00000010ff */
.L_x_1:
[----:B------:R-:W0:Y:S01]  /*25d0*/  S2R R3, SR_TID.X ;  /* 0x0000000000037919 */ /* 0x000e220000002100 */
[----:B------:R-:W1:Y:S01]  /*25e0*/  S2UR UR5, SR_CgaCtaId ;  /* 0x00000000000579c3 */ /* 0x000e620000008800 */
[----:B------:R-:W-:Y:S01]  /*25f0*/  LOP3.LUT R85, R85, 0x3c, RZ, 0xc0, !PT ;  /* 0x0000003c55557812 */ /* 0x000fe200078ec0ff */
[----:B------:R-:W-:-:S06]  /*2600*/  UMOV UR4, 0x400 ;  /* 0x0000040000047882 */ /* 0x000fcc0000000000 */
[----:B------:R-:W-:Y:S01]  /*2610*/  BAR.SYNC.DEFER_BLOCKING 0x0 ;  /* 0x0000000000007b1d */ /* 0x000fe20000010000 */
[----:B------:R-:W-:-:S07]  /*2620*/  LOP3.LUT R86, R86, 0x40, RZ, 0xc0, !PT ;  /* 0x0000004056567812 */ /* 0x000fce00078ec0ff */
[----:B------:R-:W2:Y:S01]  /*2630*/  LDC R25, c[0x0][0x248] ;  /* 0x00009200ff197b82 */ /* 0x000ea20000000800 */
[----:B------:R-:W-:Y:S01]  /*2640*/  ULDC.64 UR6, c[0x0][0x220] ;  /* 0x0000880000067ab9 */ /* 0x000fe20000000a00 */
[----:B------:R-:W-:Y:S02]  /*2650*/  ULDC.64 UR10, c[0x0][0x228] ;  /* 0x00008a00000a7ab9 */ /* 0x000fe40000000a00 */
[----:B------:R-:W-:-:S04]  /*2660*/  ISETP.GE.AND P0, PT, R84, UR10, PT ;  /* 0x0000000a54007c0c */ /* 0x000fc8000bf06270 */
[----:B------:R-:W-:Y:S02]  /*2670*/  ISETP.LT.AND P4, PT, R10, UR11, !P0 ;  /* 0x0000000b0a007c0c */ /* 0x000fe4000c781270 */
[----:B------:R-:W-:Y:S01]  /*2680*/  ISETP.LT.AND P3, PT, R11, UR11, !P0 ;  /* 0x0000000b0b007c0c */ /* 0x000fe2000c761270 */
[----:B-1----:R-:W-:-:S03]  /*2690*/  ULEA UR4, UR5, UR4, 0x18 ;  /* 0x0000000405047291 */ /* 0x002fc6000f8ec03f */
[----:B------:R-:W-:Y:S01]  /*26a0*/  ULDC UR5, c[0x0][0x244] ;  /* 0x0000910000057ab9 */ /* 0x000fe20000000800 */
[----:B0-----:R-:W-:Y:S02]  /*26b0*/  LOP3.LUT R0, R3, 0x60, RZ, 0xc0, !PT ;  /* 0x0000006003007812 */ /* 0x001fe400078ec0ff */
[----:B------:R-:W-:Y:S01]  /*26c0*/  SHF.R.S32.HI R2, RZ, 0x3, R3 ;  /* 0x00000003ff027819 */ /* 0x000fe20000011403 */
[----:B--2---:R-:W-:Y:S02]  /*26d0*/  IMAD R9, R13, R25, RZ ;  /* 0x000000190d097224 */ /* 0x004fe400078e02ff */
[----:B------:R-:W-:Y:S01]  /*26e0*/  IMAD R85, R0, 0x8, R85 ;  /* 0x0000000800557824 */ /* 0x000fe200078e0255 */
[----:B------:R-:W-:Y:S01]  /*26f0*/  SHF.R.S32.HI R0, RZ, 0x4, R3 ;  /* 0x00000004ff007819 */ /* 0x000fe20000011403 */
[----:B------:R-:W-:Y:S01]  /*2700*/  IMAD.SHL.U32 R3, R3, 0x4, RZ ;  /* 0x0000000403037824 */ /* 0x000fe200078e00ff */
[----:B------:R-:W-:Y:S01]  /*2710*/  SGXT R2, R2, 0x1 ;  /* 0x000000010202781a */ /* 0x000fe20000000200 */
[----:B------:R-:W-:Y:S01]  /*2720*/  IMAD.IADD R85, R86, 0x1, R85 ;  /* 0x0000000156557824 */ /* 0x000fe200078e0255 */
[----:B------:R-:W-:-:S02]  /*2730*/  SGXT R0, R0, 0x1 ;  /* 0x000000010000781a */ /* 0x000fc40000000200 */
[----:B------:R-:W-:Y:S02]  /*2740*/  LOP3.LUT R5, R2, 0x440, RZ, 0xc0, !PT ;  /* 0x0000044002057812 */ /* 0x000fe400078ec0ff */
[----:B------:R-:W-:Y:S01]  /*2750*/  LOP3.LUT R2, R0, 0x804, RZ, 0xc0, !PT ;  /* 0x0000080400027812 */ /* 0x000fe200078ec0ff */
[----:B------:R-:W-:Y:S01]  /*2760*/  STS [R85+UR4], R44 ;  /* 0x0000002c55007988 */ /* 0x000fe20008000804 */
[C---:B------:R-:W-:Y:S02]  /*2770*/  LOP3.LUT R0, R85.reuse, 0x40, RZ, 0x3c, !PT ;  /* 0x0000004055007812 */ /* 0x040fe400078e3cff */
[----:B------:R-:W-:Y:S01]  /*2780*/  LOP3.LUT R4, R2, 0x80, R3, 0xf8, !PT ;  /* 0x0000008002047812 */ /* 0x000fe200078ef803 */
[----:B------:R-:W-:Y:S01]  /*2790*/  STS [R85+UR4+0x80], R45 ;  /* 0x0000802d55007988 */ /* 0x000fe20008000804 */
[C---:B------:R-:W-:Y:S02]  /*27a0*/  LOP3.LUT R2, R85.reuse, 0x4, RZ, 0x3c, !PT ;  /* 0x0000000455027812 */ /* 0x040fe400078e3cff */
[----:B------:R-:W-:Y:S01]  /*27b0*/  LOP3.LUT R3, R85, 0x44, RZ, 0x3c, !PT ;  /* 0x0000004455037812 */ /* 0x000fe200078e3cff */
[----:B------:R-:W-:Y:S01]  /*27c0*/  STS [R0+UR4+0x400], R46 ;  /* 0x0004002e00007988 */ /* 0x000fe20008000804 */
[----:B------:R-:W-:-:S03]  /*27d0*/  LOP3.LUT R5, R5, 0x38, R88, 0xf8, !PT ;  /* 0x0000003805057812 */ /* 0x000fc600078ef858 */
[----:B------:R0:W-:Y:S01]  /*27e0*/  STS [R0+UR4+0x480], R47 ;  /* 0x0004802f00007988 */ /* 0x0001e20008000804 */
[----:B------:R-:W-:-:S03]  /*27f0*/  LOP3.LUT R87, R4, R5, R87, 0xf6, !PT ;  /* 0x0000000504577212 */ /* 0x000fc600078ef657 */
[----:B------:R1:W-:Y:S01]  /*2800*/  STS [R2+UR4+0x800], R20 ;  /* 0x0008001402007988 */ /* 0x0003e20008000804 */
[----:B------:R-:W-:-:S03]  /*2810*/  LOP3.LUT R24, R87, 0x4, RZ, 0x3c, !PT ;  /* 0x0000000457187812 */ /* 0x000fc600078e3cff */
[----:B------:R2:W-:Y:S01]  /*2820*/  STS [R2+UR4+0x880], R21 ;  /* 0x0008801502007988 */ /* 0x0005e20008000804 */
[----:B0-----:R-:W-:-:S03]  /*2830*/  IMAD R0, R84, UR5, RZ ;  /* 0x0000000554007c24 */ /* 0x001fc6000f8e02ff */
[----:B------:R-:W-:Y:S01]  /*2840*/  STS [R3+UR4+0xc00], R22 ;  /* 0x000c001603007988 */ /* 0x000fe20008000804 */
[----:B-1----:R-:W-:-:S03]  /*2850*/  IMAD R20, R10, R25, RZ ;  /* 0x000000190a147224 */ /* 0x002fc600078e02ff */
[----:B------:R0:W-:Y:S01]  /*2860*/  STS [R3+UR4+0xc80], R23 ;  /* 0x000c801703007988 */ /* 0x0001e20008000804 */
[----:B------:R-:W-:Y:S01]  /*2870*/  BAR.SYNC.DEFER_BLOCKING 0x0 ;  /* 0x0000000000007b1d */ /* 0x000fe20000010000 */
[----:B--2---:R-:W-:-:S04]  /*2880*/  LEA R21, P1, R0, UR6, 0x1 ;  /* 0x0000000600157c11 */ /* 0x004fc8000f8208ff */
[----:B------:R-:W-:Y:S02]  /*2890*/  LEA R2, P2, R20, R21, 0x1 ;  /* 0x0000001514027211 */ /* 0x000fe400078408ff */
[----:B0-----:R-:W-:Y:S01]  /*28a0*/  LEA.HI.X.SX32 R23, R0, UR7, 0x1, P1 ;  /* 0x0000000700177c11 */ /* 0x001fe200088f0eff */
[----:B------:R-:W-:Y:S01]  /*28b0*/  IMAD R0, R11, R25, RZ ;  /* 0x000000190b007224 */ /* 0x000fe200078e02ff */
[----:B------:R-:W-:Y:S02]  /*28c0*/  ISETP.LT.AND P1, PT, R18, UR11, !P0 ;  /* 0x0000000b12007c0c */ /* 0x000fe4000c721270 */
[----:B------:R-:W-:Y:S01]  /*28d0*/  LEA.HI.X.SX32 R3, R20, R23, 0x1, P2 ;  /* 0x0000001714037211 */ /* 0x000fe200010f0eff */
[----:B------:R-:W-:Y:S01]  /*28e0*/  IMAD R20, R25, 0x20, R20 ;  /* 0x0000002019147824 */ /* 0x000fe200078e0214 */
[C---:B------:R-:W-:Y:S01]  /*28f0*/  ISETP.LT.AND P2, PT, R12.reuse, UR11, !P0 ;  /* 0x0000000b0c007c0c */ /* 0x040fe2000c741270 */
[----:B------:R-:W-:Y:S01]  /*2900*/  IMAD R12, R12, R25, RZ ;  /* 0x000000190c0c7224 */ /* 0x000fe200078e02ff */
[----:B------:R-:W-:-:S04]  /*2910*/  LEA R4, P6, R0, R21, 0x1 ;  /* 0x0000001500047211 */ /* 0x000fc800078c08ff */
[----:B------:R-:W-:Y:S02]  /*2920*/  LEA R6, P5, R12, R21, 0x1 ;  /* 0x000000150c067211 */ /* 0x000fe400078a08ff */
[-C--:B------:R-:W-:Y:S01]  /*2930*/  LEA.HI.X.SX32 R5, R0, R23.reuse, 0x1, P6 ;  /* 0x0000001700057211 */ /* 0x080fe200030f0eff */
[----:B------:R-:W-:Y:S01]  /*2940*/  IMAD R0, R25, 0x4, R20 ;  /* 0x0000000419007824 */ /* 0x000fe200078e0214 */
[----:B------:R-:W-:Y:S01]  /*2950*/  LEA.HI.X.SX32 R7, R12, R23, 0x1, P5 ;  /* 0x000000170c077211 */ /* 0x000fe200028f0eff */
[----:B------:R-:W0:Y:S01]  /*2960*/  LDS R27, [R87+UR4] ;  /* 0x00000004571b7984 */ /* 0x000e220008000800 */
[C---:B------:R-:W-:Y:S01]  /*2970*/  ISETP.LT.AND P5, PT, R14.reuse, UR11, !P0 ;  /* 0x0000000b0e007c0c */ /* 0x040fe2000c7a1270 */
[----:B------:R-:W-:Y:S01]  /*2980*/  IMAD R14, R14, R25, RZ ;  /* 0x000000190e0e7224 */ /* 0x000fe200078e02ff */
[C---:B------:R-:W-:Y:S01]  /*2990*/  LEA R8, P6, R9.reuse, R21, 0x1 ;  /* 0x0000001509087211 */ /* 0x040fe200078c08ff */
[----:B------:R-:W1:Y:S03]  /*29a0*/  LDS R35, [R24+UR4] ;  /* 0x0000000418237984 */ /* 0x000e660008000800 */
[----:B------:R-:W-:Y:S01]  /*29b0*/  LEA.HI.X.SX32 R9, R9, R23, 0x1, P6 ;  /* 0x0000001709097211 */ /* 0x000fe200030f0eff */
[----:B------:R-:W2:Y:S04]  /*29c0*/  LDS R29, [R87+UR4+0x100] ;  /* 0x00010004571d7984 */ /* 0x000ea80008000800 */
[----:B------:R-:W3:Y:S04]  /*29d0*/  LDS R37, [R24+UR4+0x100] ;  /* 0x0001000418257984 */ /* 0x000ee80008000800 */
[----:B------:R-:W4:Y:S04]  /*29e0*/  LDS R31, [R87+UR4+0x200] ;  /* 0x00020004571f7984 */ /* 0x000f280008000800 */
[----:B------:R-:W5:Y:S04]  /*29f0*/  LDS R39, [R24+UR4+0x200] ;  /* 0x0002000418277984 */ /* 0x000f680008000800 */
[----:B------:R-:W5:Y:S04]  /*2a00*/  LDS R33, [R87+UR4+0x300] ;  /* 0x0003000457217984 */ /* 0x000f680008000800 */
[----:B------:R-:W5:Y:S04]  /*2a10*/  LDS R41, [R24+UR4+0x300] ;  /* 0x0003000418297984 */ /* 0x000f680008000800 */
[----:B0-----:R0:W-:Y:S01]  /*2a20*/  @P4 STG.E.U16 desc[UR8][R2.64], R27 ;  /* 0x0000001b02004986 */ /* 0x0011e2000c101508 */
[----:B------:R-:W-:-:S03]  /*2a30*/  ISETP.LT.AND P4, PT, R13, UR11, !P0 ;  /* 0x0000000b0d007c0c */ /* 0x000fc6000c781270 */
[----:B-1----:R-:W-:Y:S04]  /*2a40*/  @P3 STG.E.U16 desc[UR8][R4.64], R35 ;  /* 0x0000002304003986 */ /* 0x002fe8000c101508 */
[----:B--2---:R1:W-:Y:S01]  /*2a50*/  @P2 STG.E.U16 desc[UR8][R6.64], R29 ;  /* 0x0000001d06002986 */ /* 0x0043e2000c101508 */
[C---:B------:R-:W-:Y:S01]  /*2a60*/  ISETP.LT.AND P2, PT, R15.reuse, UR11, !P0 ;  /* 0x0000000b0f007c0c */ /* 0x040fe2000c741270 */
[----:B------:R-:W-:Y:S01]  /*2a70*/  IMAD R15, R15, R25, RZ ;  /* 0x000000190f0f7224 */ /* 0x000fe200078e02ff */
[----:B0-----:R-:W-:-:S03]  /*2a80*/  LEA R2, P3, R14, R21, 0x1 ;  /* 0x000000150e027211 */ /* 0x001fc600078608ff */
[----:B---3--:R-:W-:Y:S01]  /*2a90*/  @P4 STG.E.U16 desc[UR8][R8.64], R37 ;  /* 0x0000002508004986 */ /* 0x008fe2000c101508 */
[----:B------:R-:W-:Y:S02]  /*2aa0*/  LEA R10, P6, R15, R21, 0x1 ;  /* 0x000000150f0a7211 */ /* 0x000fe400078c08ff */
[----:B------:R-:W-:Y:S02]  /*2ab0*/  LEA.HI.X.SX32 R3, R14, R23, 0x1, P3 ;  /* 0x000000170e037211 */ /* 0x000fe400018f0eff */
[C---:B------:R-:W-:Y:S01]  /*2ac0*/  ISETP.LT.AND P3, PT, R17.reuse, UR11, !P0 ;  /* 0x0000000b11007c0c */ /* 0x040fe2000c761270 */
[----:B------:R-:W-:Y:S01]  /*2ad0*/  IMAD R17, R17, R25, RZ ;  /* 0x0000001911117224 */ /* 0x000fe200078e02ff */
[----:B------:R-:W-:Y:S01]  /*2ae0*/  LEA.HI.X.SX32 R11, R15, R23, 0x1, P6 ;  /* 0x000000170f0b7211 */ /* 0x000fe200030f0eff */
[----:B----4-:R0:W-:Y:S01]  /*2af0*/  @P5 STG.E.U16 desc[UR8][R2.64], R31 ;  /* 0x0000001f02005986 */ /* 0x0101e2000c101508 */
[C---:B------:R-:W-:Y:S01]  /*2b00*/  ISETP.LT.AND P4, PT, R16.reuse, UR11, !P0 ;  /* 0x0000000b10007c0c */ /* 0x040fe2000c781270 */
[----:B------:R-:W-:Y:S01]  /*2b10*/  IMAD R16, R16, R25, RZ ;  /* 0x0000001910107224 */ /* 0x000fe200078e02ff */
[----:B-1----:R-:W-:Y:S01]  /*2b20*/  LEA R6, P6, R17, R21, 0x1 ;  /* 0x0000001511067211 */ /* 0x002fe200078c08ff */
[----:B-----5:R1:W-:Y:S01]  /*2b30*/  @P2 STG.E.U16 desc[UR8][R10.64], R39 ;  /* 0x000000270a002986 */ /* 0x0203e2000c101508 */
[----:B------:R-:W-:-:S02]  /*2b40*/  ISETP.LT.AND P2, PT, R19, UR11, !P0 ;  /* 0x0000000b13007c0c */ /* 0x000fc4000c741270 */
[----:B------:R-:W-:Y:S02]  /*2b50*/  LEA.HI.X.SX32 R7, R17, R23, 0x1, P6 ;  /* 0x0000001711077211 */ /* 0x000fe400030f0eff */
[-C--:B------:R-:W-:Y:S02]  /*2b60*/  LEA R4, P5, R16, R21.reuse, 0x1 ;  /* 0x0000001510047211 */ /* 0x080fe400078a08ff */
[----:B------:R-:W-:Y:S02]  /*2b70*/  PRMT R27, R27, 0x7632, R27 ;  /* 0x000076321b1b7816 */ /* 0x000fe4000000001b */
[----:B0-----:R-:W-:Y:S02]  /*2b80*/  LEA R2, P6, R20, R21, 0x1 ;  /* 0x0000001514027211 */ /* 0x001fe400078c08ff */
[-C--:B------:R-:W-:Y:S01]  /*2b90*/  LEA.HI.X.SX32 R5, R16, R23.reuse, 0x1, P5 ;  /* 0x0000001710057211 */ /* 0x080fe200028f0eff */
[----:B-1----:R-:W-:Y:S01]  /*2ba0*/  IMAD R11, R25, 0x4, R0 ;  /* 0x00000004190b7824 */ /* 0x002fe200078e0200 */
[----:B------:R-:W-:-:S02]  /*2bb0*/  LEA.HI.X.SX32 R3, R20, R23, 0x1, P6 ;  /* 0x0000001714037211 */ /* 0x000fc400030f0eff */
[C---:B------:R-:W-:Y:S01]  /*2bc0*/  LEA R8, P6, R0.reuse, R21, 0x1 ;  /* 0x0000001500087211 */ /* 0x040fe200078c08ff */
[----:B------:R0:W-:Y:S01]  /*2bd0*/  @P4 STG.E.U16 desc[UR8][R4.64], R33 ;  /* 0x0000002104004986 */ /* 0x0001e2000c101508 */
[----:B------:R-:W-:Y:S02]  /*2be0*/  PRMT R35, R35, 0x7632, R35 ;  /* 0x0000763223237816 */ /* 0x000fe40000000023 */
[----:B------:R-:W-:Y:S01]  /*2bf0*/  LEA.HI.X.SX32 R9, R0, R23, 0x1, P6 ;  /* 0x0000001700097211 */ /* 0x000fe200030f0eff */
[C---:B------:R-:W-:Y:S01]  /*2c00*/  IMAD R0, R25.reuse, 0x4, R11 ;  /* 0x0000000419007824 */ /* 0x040fe200078e020b */
[----:B------:R1:W-:Y:S01]  /*2c10*/  @P3 STG.E.U16 desc[UR8][R6.64], R41 ;  /* 0x0000002906003986 */ /* 0x0003e2000c101508 */
[----:B------:R-:W-:Y:S02]  /*2c20*/  ISETP.LT.AND P5, PT, R56, UR11, !P0 ;  /* 0x0000000b38007c0c */ /* 0x000fe4000c7a1270 */
[----:B------:R-:W-:Y:S01]  /*2c30*/  IMAD R12, R25, 0x4, R0 ;  /* 0x00000004190c7824 */ /* 0x000fe200078e0200 */
[----:B------:R2:W-:Y:S01]  /*2c40*/  @P1 STG.E.U16 desc[UR8][R2.64], R27 ;  /* 0x0000001b02001986 */ /* 0x0005e2000c101508 */
[----:B------:R-:W-:-:S02]  /*2c50*/  ISETP.LT.AND P4, PT, R57, UR11, !P0 ;  /* 0x0000000b39007c0c */ /* 0x000fc4000c781270 */
[-C--:B0-----:R-:W-:Y:S01]  /*2c60*/  LEA R4, P1, R11, R21.reuse, 0x1 ;  /* 0x000000150b047211 */ /* 0x081fe200078208ff */
[C---:B------:R-:W-:Y:S01]  /*2c70*/  IMAD R13, R25.reuse, 0x4, R12 ;  /* 0x00000004190d7824 */ /* 0x040fe200078e020c */
[----:B------:R0:W-:Y:S01]  /*2c80*/  @P2 STG.E.U16 desc[UR8][R8.64], R35 ;  /* 0x0000002308002986 */ /* 0x0001e2000c101508 */
[----:B------:R-:W-:Y:S02]  /*2c90*/  ISETP.LT.AND P3, PT, R58, UR11, !P0 ;  /* 0x0000000b3a007c0c */ /* 0x000fe4000c761270 */
[C---:B-1----:R-:W-:Y:S01]  /*2ca0*/  LEA R6, P2, R0.reuse, R21, 0x1 ;  /* 0x0000001500067211 */ /* 0x042fe200078408ff */
[----:B------:R-:W-:Y:S01]  /*2cb0*/  IMAD R14, R25, 0x4, R13 ;  /* 0x00000004190e7824 */ /* 0x000fe200078e020d */
[----:B------:R-:W-:Y:S02]  /*2cc0*/  LEA.HI.X.SX32 R5, R11, R23, 0x1, P1 ;  /* 0x000000170b057211 */ /* 0x000fe400008f0eff */
[----:B--2---:R-:W-:Y:S02]  /*2cd0*/  LEA R2, P1, R13, R21, 0x1 ;  /* 0x000000150d027211 */ /* 0x004fe400078208ff */
[----:B------:R-:W-:Y:S01]  /*2ce0*/  LEA.HI.X.SX32 R7, R0, R23, 0x1, P2 ;  /* 0x0000001700077211 */ /* 0x000fe200010f0eff */
[----:B------:R-:W-:Y:S01]  /*2cf0*/  IMAD R0, R25, 0x4, R14 ;  /* 0x0000000419007824 */ /* 0x000fe200078e020e */
[----:B------:R-:W-:-:S02]  /*2d00*/  LEA R10, P6, R12, R21, 0x1 ;  /* 0x000000150c0a7211 */ /* 0x000fc400078c08ff */
[----:B------:R-:W-:Y:S02]  /*2d10*/  ISETP.LT.AND P2, PT, R59, UR11, !P0 ;  /* 0x0000000b3b007c0c */ /* 0x000fe4000c741270 */
[-C--:B------:R-:W-:Y:S02]  /*2d20*/  LEA.HI.X.SX32 R3, R13, R23.reuse, 0x1, P1 ;  /* 0x000000170d037211 */ /* 0x080fe400008f0eff */
[----:B------:R-:W-:Y:S02]  /*2d30*/  ISETP.LT.AND P1, PT, R82, UR11, !P0 ;  /* 0x0000000b52007c0c */ /* 0x000fe4000c721270 */
[----:B------:R-:W-:Y:S02]  /*2d40*/  PRMT R29, R29, 0x7632, R29 ;  /* 0x000076321d1d7816 */ /* 0x000fe4000000001d */
[----:B------:R-:W-:Y:S02]  /*2d50*/  ISETP.LT.AND P0, PT, R83, UR11, !P0 ;  /* 0x0000000b53007c0c */ /* 0x000fe4000c701270 */
[----:B------:R-:W-:Y:S01]  /*2d60*/  LEA.HI.X.SX32 R11, R12, R23, 0x1, P6 ;  /* 0x000000170c0b7211 */ /* 0x000fe200030f0eff */
[----:B------:R1:W-:Y:S01]  /*2d70*/  @P5 STG.E.U16 desc[UR8][R4.64], R29 ;  /* 0x0000001d04005986 */ /* 0x0003e2000c101508 */
[----:B------:R-:W-:-:S02]  /*2d80*/  LEA R12, P6, R14, R21, 0x1 ;  /* 0x000000150e0c7211 */ /* 0x000fc400078c08ff */
[----:B------:R-:W-:Y:S02]  /*2d90*/  PRMT R37, R37, 0x7632, R37 ;  /* 0x0000763225257816 */ /* 0x000fe40000000025 */
[----:B------:R-:W-:Y:S02]  /*2da0*/  PRMT R39, R39, 0x7632, R39 ;  /* 0x0000763227277816 */ /* 0x000fe40000000027 */
[----:B------:R-:W-:Y:S01]  /*2db0*/  LEA.HI.X.SX32 R13, R14, R23, 0x1, P6 ;  /* 0x000000170e0d7211 */ /* 0x000fe200030f0eff */
[----:B------:R2:W-:Y:S01]  /*2dc0*/  @P4 STG.E.U16 desc[UR8][R6.64], R37 ;  /* 0x0000002506004986 */ /* 0x0005e2000c101508 */
[----:B------:R-:W-:Y:S02]  /*2dd0*/  PRMT R33, R33, 0x7632, R33 ;  /* 0x0000763221217816 */ /* 0x000fe40000000021 */
[----:B0-----:R-:W-:Y:S02]  /*2de0*/  LEA R8, P6, R0, R21, 0x1 ;  /* 0x0000001500087211 */ /* 0x001fe400078c08ff */
[----:B-1----:R-:W-:-:S02]  /*2df0*/  PRMT R5, R31, 0x7632, R5 ;  /* 0x000076321f057816 */ /* 0x002fc40000000005 */
[----:B------:R-:W-:-:S03]  /*2e00*/  LEA.HI.X.SX32 R9, R0, R23, 0x1, P6 ;  /* 0x0000001700097211 */ /* 0x000fc600030f0eff */
[----:B------:R2:W-:Y:S04]  /*2e10*/  @P3 STG.E.U16 desc[UR8][R10.64], R5 ;  /* 0x000000050a003986 */ /* 0x0005e8000c101508 */
[----:B------:R2:W-:Y:S04]  /*2e20*/  @P2 STG.E.U16 desc[UR8][R2.64], R39 ;  /* 0x0000002702002986 */ /* 0x0005e8000c101508 */
[----:B------:R2:W-:Y:S01]  /*2e30*/  @P1 STG.E.U16 desc[UR8][R12.64], R33 ;  /* 0x000000210c001986 */ /* 0x0005e2000c101508 */
[----:B------:R-:W-:Y:S05]  /*2e40*/  @!P0 EXIT ;  /* 0x000000000000894d */ /* 0x000fea0003800000 */
[----:B------:R-:W-:-:S05]  /*2e50*/  PRMT R4, R41, 0x7632, R4 ;  /* 0x0000763229047816 */ /* 0x000fca0000000004 */
[----:B------:R-:W-:Y:S01]  /*2e60*/  STG.E.U16 desc[UR8][R8.64], R4 ;  /* 0x0000000408007986 */ /* 0x000fe2000c101508 */
[----:B------:R-:W-:Y:S05]  /*2e70*/  EXIT ;  /* 0x000000000000794d */ /* 0x000fea0003800000 */
.L_x_3:
[----:B------:R-:W-:-:S00]  /*2e80*/  BRA `(.L_x_3) ;  /* 0xfffffffc00fc7947 */ /* 0x000fc0000383ffff */
[----:B------:R-:W-:-:S00]  /*2e90*/  NOP ;  /* 0x0000000000007918 */ /* 0x000fc00000000000 */
        /* <DEDUP_REMOVED lines=14> */
.L_x_4:


//--------------------- .nv.shared.matmul_kernel  --------------------------
	.section	.nv.shared.matmul_kernel,"aw",@nobits
	.sectionflags	@""
	.align	16
	.zero		1024


//--------------------- .nv.shared.reserved.0     --------------------------
	.section	.nv.shared.reserved.0,"aw",@nobits
	.weak		__nv_reservedSMEM_offset_0_alias
	.size		__nv_reservedSMEM_offset_0_alias, 0, 0
	.other		__nv_reservedSMEM_offset_0_alias,@"STO_CUDA_RESERVED_SHARED STV_DEFAULT"
__nv_reservedSMEM_offset_0_alias:
	.zero		0


//--------------------- .nv.constant0.matmul_kernel --------------------------
	.section	.nv.constant0.matmul_kernel,"a",@progbits
	.sectionflags	@""
	.align	4
.nv.constant0.matmul_kernel:
	.zero		608


//--------------------- SYMBOLS --------------------------

	.type		.nv.reservedSmem.offset0,@object
	.size		.nv.reservedSmem.offset0,0x4
